// auto-generated by cutlass_sweep.conv — config: {"arch": "sm_90", "cluster_m": 1, "cluster_n": 1, "conv_kind": "dgrad", "dtype": "bf16", "ndim": 2, "tile_k": 64, "tile_m": 128, "tile_n": 64}
#include "cutlass/cutlass.h"
#include "cute/tensor.hpp"
#include "cutlass/kernel_hardware_info.hpp"
#include "cutlass/conv/convolution.h"
#include "cutlass/conv/dispatch_policy.hpp"
#include "cutlass/conv/collective/collective_builder.hpp"
#include "cutlass/conv/kernel/conv_universal.hpp"
#include "cutlass/conv/device/conv_universal_adapter.hpp"
#include "cutlass/epilogue/collective/collective_builder.hpp"

using namespace cute;
using Elem = cutlass::bfloat16_t;
using Acc  = float;
using LayoutAB = cutlass::layout::TensorNHWC;
using LayoutC  = cutlass::layout::TensorNHWC;
constexpr auto ConvOp = cutlass::conv::Operator::kDgrad;
using TileShape    = Shape<_128, _64, Shape<_64>>;
using ClusterShape = Shape<_1, _1, _1>;

using CollectiveEpilogue = typename cutlass::epilogue::collective::CollectiveBuilder<
    cutlass::arch::Sm90, cutlass::arch::OpClassTensorOp,
    TileShape, ClusterShape,
    cutlass::epilogue::collective::EpilogueTileAuto,
    Acc, Acc,
    Elem, LayoutC, 128 / cutlass::sizeof_bits<Elem>::value,
    Elem, LayoutC, 128 / cutlass::sizeof_bits<Elem>::value,
    cutlass::epilogue::collective::EpilogueScheduleAuto
  >::CollectiveOp;

using CollectiveMainloop = typename cutlass::conv::collective::CollectiveBuilder<
    cutlass::arch::Sm90, cutlass::arch::OpClassTensorOp, ConvOp,
    Elem, LayoutAB, 128 / cutlass::sizeof_bits<Elem>::value,
    Elem, LayoutAB, 128 / cutlass::sizeof_bits<Elem>::value,
    Acc,
    TileShape, ClusterShape,
    cutlass::conv::collective::StageCountAutoCarveout<
        static_cast<int>(sizeof(typename CollectiveEpilogue::SharedStorage))>,
    cutlass::conv::collective::KernelScheduleAuto
  >::CollectiveOp;

using ProblemShape = cutlass::conv::ConvProblemShape<
    ConvOp, CollectiveMainloop::DispatchPolicy::NumSpatialDimensions>;
using ConvKernel = cutlass::conv::kernel::ConvUniversal<
    ProblemShape, CollectiveMainloop, CollectiveEpilogue>;
using Conv = cutlass::conv::device::ConvUniversalAdapter<ConvKernel>;

auto* _anchor = &cutlass::device_kernel<ConvKernel>;


// ===== COMPILED SASS (sm_90a) =====

	.target	sm_90a

	.elftype	@"ET_EXEC"


//--------------------- .note.nv.tkinfo           --------------------------
	.section	.note.nv.tkinfo,"",@"SHT_NOTE"
	.sectionflags	@"SHF_NOTE_NV_TKINFO"
	.tkinfo
        /*0018*/ 	.word	0x00000002
        /*0030*/ 	.string	""
        /*0030*/ 	.string	"ptxas"
        /*0030*/ 	.string	"Cuda compilation tools, release 13.0, V13.0.88"
        /*0030*/ 	.string	"Build cuda_13.0.r13.0/compiler.36424714_0"
        /*0030*/ 	.string	"-arch sm_90a -m 64 "



//--------------------- .note.nv.cuinfo           --------------------------
	.section	.note.nv.cuinfo,"",@"SHT_NOTE"
	.sectionflags	@"SHF_NOTE_NV_CUINFO"
        /*0018*/ 	.short	0x0002
        /*001a*/ 	.short	0x005a
        /*001c*/ 	.short	0x0082
	.zero		2


//--------------------- .nv.info                  --------------------------
	.section	.nv.info,"",@"SHT_CUDA_INFO"
	.align	4


	//----- nvinfo : EIATTR_REGCOUNT
	.align		4
        /*0000*/ 	.byte	0x04, 0x2f
        /*0002*/ 	.short	(.L_12 - .L_11)
	.align		4
.L_11:
        /*0004*/ 	.word	index@(_ZN7cutlass13device_kernelINS_4conv6kernel13ConvUniversalINS1_16ConvProblemShapeILNS1_8OperatorE1ELi2EEENS1_10collective14CollectiveConvINS1_46MainloopSm90TmaGmmaWarpSpecializedImplicitGemmILS5_1ELi9ELi2EN4cute5tupleIJNSA_1CILi1EEESD_SD_EEENS1_36KernelImplicitTmaWarpSpecializedSm90ELi1EEENSB_IJNSC_ILi128EEENSC_ILi64EEENSB_IJSI_EEEEEENS_10bfloat16_tESL_NSA_8TiledMMAINSA_8MMA_AtomIJNSA_4SM904GMMA27MMA_64x64x16_F32BF16BF16_SSILNSP_5MajorE0ELSR_1ELNSP_7ScaleInE1ELSS_1EEEEEENSA_6LayoutISE_NSB_IJNSC_ILi0EEESW_SW_EEEEENSB_IJNSA_10UnderscoreESZ_SZ_EEEEENS7_6detail26Sm90ImplicitGemmTileTraitsINSA_20SM90_TMA_LOAD_IM2COLENSA_14ComposedLayoutINSA_7SwizzleILi3ELi4ELi3EEENSA_18smem_ptr_flag_bitsILi16EEENSV_INSB_IJNSB_IJNSC_ILi8EEENSC_ILi16EEEEEENSB_IJSI_SD_EEENSB_IJSD_NSC_ILi9EEEEEEEEENSB_IJNSB_IJSI_NSC_ILi512EEEEEENSB_IJSD_SW_EEENSB_IJSW_NSC_ILi8192EEEEEEEEEEEEEvEENS13_INSA_13SM90_TMA_LOADENS15_IS17_S19_NSV_INSB_IJS1D_NSB_IJS1A_S1A_EEES1F_EEENSB_IJS1J_S1I_NSB_IJSW_NSC_ILi4096EEEEEEEEEEEEEvEEEENS_8epilogue10collective6detail29Sm90TmaWarpSpecializedAdapterINS21_15DefaultEpilogueISL_NSB_IJNSB_IJlllEEESD_SW_EEES26_NS20_6thread17LinearCombinationISL_Li1EffLNS27_9ScaleType4KindE0ELNS_15FloatRoundStyleE2ESL_EENS_4gemm15EpilogueDefaultEEEEEvvEEEEvNT_6ParamsE)
        /*0008*/ 	.word	0x0000005a


	//----- nvinfo : EIATTR_FRAME_SIZE
	.align		4
.L_12:
        /*000c*/ 	.byte	0x04, 0x11
        /*000e*/ 	.short	(.L_14 - .L_13)
	.align		4
.L_13:
        /*0010*/ 	.word	index@(_ZN7cutlass13device_kernelINS_4conv6kernel13ConvUniversalINS1_16ConvProblemShapeILNS1_8OperatorE1ELi2EEENS1_10collective14CollectiveConvINS1_46MainloopSm90TmaGmmaWarpSpecializedImplicitGemmILS5_1ELi9ELi2EN4cute5tupleIJNSA_1CILi1EEESD_SD_EEENS1_36KernelImplicitTmaWarpSpecializedSm90ELi1EEENSB_IJNSC_ILi128EEENSC_ILi64EEENSB_IJSI_EEEEEENS_10bfloat16_tESL_NSA_8TiledMMAINSA_8MMA_AtomIJNSA_4SM904GMMA27MMA_64x64x16_F32BF16BF16_SSILNSP_5MajorE0ELSR_1ELNSP_7ScaleInE1ELSS_1EEEEEENSA_6LayoutISE_NSB_IJNSC_ILi0EEESW_SW_EEEEENSB_IJNSA_10UnderscoreESZ_SZ_EEEEENS7_6detail26Sm90ImplicitGemmTileTraitsINSA_20SM90_TMA_LOAD_IM2COLENSA_14ComposedLayoutINSA_7SwizzleILi3ELi4ELi3EEENSA_18smem_ptr_flag_bitsILi16EEENSV_INSB_IJNSB_IJNSC_ILi8EEENSC_ILi16EEEEEENSB_IJSI_SD_EEENSB_IJSD_NSC_ILi9EEEEEEEEENSB_IJNSB_IJSI_NSC_ILi512EEEEEENSB_IJSD_SW_EEENSB_IJSW_NSC_ILi8192EEEEEEEEEEEEEvEENS13_INSA_13SM90_TMA_LOADENS15_IS17_S19_NSV_INSB_IJS1D_NSB_IJS1A_S1A_EEES1F_EEENSB_IJS1J_S1I_NSB_IJSW_NSC_ILi4096EEEEEEEEEEEEEvEEEENS_8epilogue10collective6detail29Sm90TmaWarpSpecializedAdapterINS21_15DefaultEpilogueISL_NSB_IJNSB_IJlllEEESD_SW_EEES26_NS20_6thread17LinearCombinationISL_Li1EffLNS27_9ScaleType4KindE0ELNS_15FloatRoundStyleE2ESL_EENS_4gemm15EpilogueDefaultEEEEEvvEEEEvNT_6ParamsE)
        /*0014*/ 	.word	0x00000000


	//----- nvinfo : EIATTR_MIN_STACK_SIZE
	.align		4
.L_14:
        /*0018*/ 	.byte	0x04, 0x12
        /*001a*/ 	.short	(.L_16 - .L_15)
	.align		4
.L_15:
        /*001c*/ 	.word	index@(_ZN7cutlass13device_kernelINS_4conv6kernel13ConvUniversalINS1_16ConvProblemShapeILNS1_8OperatorE1ELi2EEENS1_10collective14CollectiveConvINS1_46MainloopSm90TmaGmmaWarpSpecializedImplicitGemmILS5_1ELi9ELi2EN4cute5tupleIJNSA_1CILi1EEESD_SD_EEENS1_36KernelImplicitTmaWarpSpecializedSm90ELi1EEENSB_IJNSC_ILi128EEENSC_ILi64EEENSB_IJSI_EEEEEENS_10bfloat16_tESL_NSA_8TiledMMAINSA_8MMA_AtomIJNSA_4SM904GMMA27MMA_64x64x16_F32BF16BF16_SSILNSP_5MajorE0ELSR_1ELNSP_7ScaleInE1ELSS_1EEEEEENSA_6LayoutISE_NSB_IJNSC_ILi0EEESW_SW_EEEEENSB_IJNSA_10UnderscoreESZ_SZ_EEEEENS7_6detail26Sm90ImplicitGemmTileTraitsINSA_20SM90_TMA_LOAD_IM2COLENSA_14ComposedLayoutINSA_7SwizzleILi3ELi4ELi3EEENSA_18smem_ptr_flag_bitsILi16EEENSV_INSB_IJNSB_IJNSC_ILi8EEENSC_ILi16EEEEEENSB_IJSI_SD_EEENSB_IJSD_NSC_ILi9EEEEEEEEENSB_IJNSB_IJSI_NSC_ILi512EEEEEENSB_IJSD_SW_EEENSB_IJSW_NSC_ILi8192EEEEEEEEEEEEEvEENS13_INSA_13SM90_TMA_LOADENS15_IS17_S19_NSV_INSB_IJS1D_NSB_IJS1A_S1A_EEES1F_EEENSB_IJS1J_S1I_NSB_IJSW_NSC_ILi4096EEEEEEEEEEEEEvEEEENS_8epilogue10collective6detail29Sm90TmaWarpSpecializedAdapterINS21_15DefaultEpilogueISL_NSB_IJNSB_IJlllEEESD_SW_EEES26_NS20_6thread17LinearCombinationISL_Li1EffLNS27_9ScaleType4KindE0ELNS_15FloatRoundStyleE2ESL_EENS_4gemm15EpilogueDefaultEEEEEvvEEEEvNT_6ParamsE)
        /*0020*/ 	.word	0x00000000
.L_16:


//--------------------- .nv.compat                --------------------------
	.section	.nv.compat,"",@"SHT_CUDA_COMPAT_INFO"
	.align	4
        /*0000*/ 	.byte	0x02, 0x09, 0x01, 0x00, 0x02, 0x02, 0x04, 0x00, 0x02, 0x05, 0x05, 0x00, 0x03, 0x07, 0x01, 0x01
        /*0010*/ 	.byte	0x02, 0x03, 0x01, 0x00, 0x02, 0x06, 0x01, 0x00, 0x04, 0x0b, 0x08, 0x00, 0x00, 0x00, 0x00, 0x00
        /*0020*/ 	.byte	0x00, 0x00, 0x00, 0x00


//--------------------- .nv.info._ZN7cutlass13device_kernelINS_4conv6kernel13ConvUniversalINS1_16ConvProblemShapeILNS1_8OperatorE1ELi2EEENS1_10collective14CollectiveConvINS1_46MainloopSm90TmaGmmaWarpSpecializedImplicitGemmILS5_1ELi9ELi2EN4cute5tupleIJNSA_1CILi1EEESD_SD_EEENS1_36KernelImplicitTmaWarpSpecializedSm90ELi1EEENSB_IJNSC_ILi128EEENSC_ILi64EEENSB_IJSI_EEEEEENS_10bfloat16_tESL_NSA_8TiledMMAINSA_8MMA_AtomIJNSA_4SM904GMMA27MMA_64x64x16_F32BF16BF16_SSILNSP_5MajorE0ELSR_1ELNSP_7ScaleInE1ELSS_1EEEEEENSA_6LayoutISE_NSB_IJNSC_ILi0EEESW_SW_EEEEENSB_IJNSA_10UnderscoreESZ_SZ_EEEEENS7_6detail26Sm90ImplicitGemmTileTraitsINSA_20SM90_TMA_LOAD_IM2COLENSA_14ComposedLayoutINSA_7SwizzleILi3ELi4ELi3EEENSA_18smem_ptr_flag_bitsILi16EEENSV_INSB_IJNSB_IJNSC_ILi8EEENSC_ILi16EEEEEENSB_IJSI_SD_EEENSB_IJSD_NSC_ILi9EEEEEEEEENSB_IJNSB_IJSI_NSC_ILi512EEEEEENSB_IJSD_SW_EEENSB_IJSW_NSC_ILi8192EEEEEEEEEEEEEvEENS13_INSA_13SM90_TMA_LOADENS15_IS17_S19_NSV_INSB_IJS1D_NSB_IJS1A_S1A_EEES1F_EEENSB_IJS1J_S1I_NSB_IJSW_NSC_ILi4096EEEEEEEEEEEEEvEEEENS_8epilogue10collective6detail29Sm90TmaWarpSpecializedAdapterINS21_15DefaultEpilogueISL_NSB_IJNSB_IJlllEEESD_SW_EEES26_NS20_6thread17LinearCombinationISL_Li1EffLNS27_9ScaleType4KindE0ELNS_15FloatRoundStyleE2ESL_EENS_4gemm15EpilogueDefaultEEEEEvvEEEEvNT_6ParamsE --------------------------
	.section	.nv.info._ZN7cutlass13device_kernelINS_4conv6kernel13ConvUniversalINS1_16ConvProblemShapeILNS1_8OperatorE1ELi2EEENS1_10collective14CollectiveConvINS1_46MainloopSm90TmaGmmaWarpSpecializedImplicitGemmILS5_1ELi9ELi2EN4cute5tupleIJNSA_1CILi1EEESD_SD_EEENS1_36KernelImplicitTmaWarpSpecializedSm90ELi1EEENSB_IJNSC_ILi128EEENSC_ILi64EEENSB_IJSI_EEEEEENS_10bfloat16_tESL_NSA_8TiledMMAINSA_8MMA_AtomIJNSA_4SM904GMMA27MMA_64x64x16_F32BF16BF16_SSILNSP_5MajorE0ELSR_1ELNSP_7ScaleInE1ELSS_1EEEEEENSA_6LayoutISE_NSB_IJNSC_ILi0EEESW_SW_EEEEENSB_IJNSA_10UnderscoreESZ_SZ_EEEEENS7_6detail26Sm90ImplicitGemmTileTraitsINSA_20SM90_TMA_LOAD_IM2COLENSA_14ComposedLayoutINSA_7SwizzleILi3ELi4ELi3EEENSA_18smem_ptr_flag_bitsILi16EEENSV_INSB_IJNSB_IJNSC_ILi8EEENSC_ILi16EEEEEENSB_IJSI_SD_EEENSB_IJSD_NSC_ILi9EEEEEEEEENSB_IJNSB_IJSI_NSC_ILi512EEEEEENSB_IJSD_SW_EEENSB_IJSW_NSC_ILi8192EEEEEEEEEEEEEvEENS13_INSA_13SM90_TMA_LOADENS15_IS17_S19_NSV_INSB_IJS1D_NSB_IJS1A_S1A_EEES1F_EEENSB_IJS1J_S1I_NSB_IJSW_NSC_ILi4096EEEEEEEEEEEEEvEEEENS_8epilogue10collective6detail29Sm90TmaWarpSpecializedAdapterINS21_15DefaultEpilogueISL_NSB_IJNSB_IJlllEEESD_SW_EEES26_NS20_6thread17LinearCombinationISL_Li1EffLNS27_9ScaleType4KindE0ELNS_15FloatRoundStyleE2ESL_EENS_4gemm15EpilogueDefaultEEEEEvvEEEEvNT_6ParamsE,"",@"SHT_CUDA_INFO"
	.sectionflags	@""
	.align	4


	//----- nvinfo : EIATTR_CUDA_API_VERSION
	.align		4
        /*0000*/ 	.byte	0x04, 0x37
        /*0002*/ 	.short	(.L_18 - .L_17)
.L_17:
        /*0004*/ 	.word	0x00000082


	//----- nvinfo : EIATTR_KPARAM_INFO
	.align		4
.L_18:
        /*0008*/ 	.byte	0x04, 0x17
        /*000a*/ 	.short	(.L_20 - .L_19)
.L_19:
        /*000c*/ 	.word	0x00000000
        /*0010*/ 	.short	0x0000
        /*0012*/ 	.short	0x0070
        /*0014*/ 	.byte	0x00, 0xf0, 0x01, 0x0e


	//----- nvinfo : EIATTR_SPARSE_MMA_MASK
	.align		4
.L_20:
        /*0018*/ 	.byte	0x03, 0x50
        /*001a*/ 	.short	0x0000


	//----- nvinfo : EIATTR_MAXREG_COUNT
	.align		4
        /*001c*/ 	.byte	0x03, 0x1b
        /*001e*/ 	.short	0x00ff


	//----- nvinfo : EIATTR_NUM_BARRIERS
	.align		4
        /*0020*/ 	.byte	0x02, 0x4c
        /*0022*/ 	.byte	0x01
	.zero		1


	//----- nvinfo : EIATTR_MERCURY_ISA_VERSION
	.align		4
        /*0024*/ 	.byte	0x03, 0x5f
        /*0026*/ 	.short	0x0101


	//----- nvinfo : EIATTR_COOP_GROUP_MASK_REGIDS
	.align		4
        /*0028*/ 	.byte	0x04, 0x29
        /*002a*/ 	.short	(.L_22 - .L_21)


	//   ....[0]....
.L_21:
        /*002c*/ 	.word	0xffffffff


	//   ....[1]....
        /*0030*/ 	.word	0xffffffff


	//   ....[2]....
        /*0034*/ 	.word	0xffffffff


	//----- nvinfo : EIATTR_COOP_GROUP_INSTR_OFFSETS
	.align		4
.L_22:
        /*0038*/ 	.byte	0x04, 0x28
        /*003a*/ 	.short	(.L_24 - .L_23)


	//   ....[0]....
.L_23:
        /*003c*/ 	.word	0x00000060


	//   ....[1]....
        /*0040*/ 	.word	0x00000070


	//   ....[2]....
        /*0044*/ 	.word	0x00000130


	//----- nvinfo : EIATTR_MBARRIER_INSTR_OFFSETS
	.align		4
.L_24:
        /*0048*/ 	.byte	0x04, 0x39
        /*004a*/ 	.short	(.L_26 - .L_25)


	//   ....[0]....
.L_25:
        /*004c*/ 	.word	0x00000270
        /*0050*/ 	.word	0x000000ff
        /*0054*/ 	.word	0x00036000
        /*0058*/ 	.short	0x0100
        /*005a*/ 	.byte	0x08
	.zero		1


	//   ....[1]....
        /*005c*/ 	.word	0x00000280
        /*0060*/ 	.word	0x000000ff
        /*0064*/ 	.word	0x00036048
        /*0068*/ 	.short	0x0100
        /*006a*/ 	.byte	0x08
	.zero		1


	//   ....[2]....
        /*006c*/ 	.word	0x00000290
        /*0070*/ 	.word	0x000000ff
        /*0074*/ 	.word	0x00036008
        /*0078*/ 	.short	0x0100
        /*007a*/ 	.byte	0x08
	.zero		1


	//   ....[3]....
        /*007c*/ 	.word	0x000002a0
        /*0080*/ 	.word	0x000000ff
        /*0084*/ 	.word	0x00036050
        /*0088*/ 	.short	0x0100
        /*008a*/ 	.byte	0x08
	.zero		1


	//   ....[4]....
        /*008c*/ 	.word	0x000002b0
        /*0090*/ 	.word	0x000000ff
        /*0094*/ 	.word	0x00036010
        /*0098*/ 	.short	0x0100
        /*009a*/ 	.byte	0x08
	.zero		1


	//   ....[5]....
        /*009c*/ 	.word	0x000002c0
        /*00a0*/ 	.word	0x000000ff
        /*00a4*/ 	.word	0x00036058
        /*00a8*/ 	.short	0x0100
        /*00aa*/ 	.byte	0x08
	.zero		1


	//   ....[6]....
        /*00ac*/ 	.word	0x000002d0
        /*00b0*/ 	.word	0x000000ff
        /*00b4*/ 	.word	0x00036018
        /*00b8*/ 	.short	0x0100
        /*00ba*/ 	.byte	0x08
	.zero		1


	//   ....[7]....
        /*00bc*/ 	.word	0x000002e0
        /*00c0*/ 	.word	0x000000ff
        /*00c4*/ 	.word	0x00036060
        /*00c8*/ 	.short	0x0100
        /*00ca*/ 	.byte	0x08
	.zero		1


	//   ....[8]....
        /*00cc*/ 	.word	0x000002f0
        /*00d0*/ 	.word	0x000000ff
        /*00d4*/ 	.word	0x00036020
        /*00d8*/ 	.short	0x0100
        /*00da*/ 	.byte	0x08
	.zero		1


	//   ....[9]....
        /*00dc*/ 	.word	0x00000300
        /*00e0*/ 	.word	0x000000ff
        /*00e4*/ 	.word	0x00036068
        /*00e8*/ 	.short	0x0100
        /*00ea*/ 	.byte	0x08
	.zero		1


	//   ....[10]....
        /*00ec*/ 	.word	0x00000310
        /*00f0*/ 	.word	0x000000ff
        /*00f4*/ 	.word	0x00036028
        /*00f8*/ 	.short	0x0100
        /*00fa*/ 	.byte	0x08
	.zero		1


	//   ....[11]....
        /*00fc*/ 	.word	0x00000320
        /*0100*/ 	.word	0x000000ff
        /*0104*/ 	.word	0x00036070
        /*0108*/ 	.short	0x0100
        /*010a*/ 	.byte	0x08
	.zero		1


	//   ....[12]....
        /*010c*/ 	.word	0x00000330
        /*0110*/ 	.word	0x000000ff
        /*0114*/ 	.word	0x00036030
        /*0118*/ 	.short	0x0100
        /*011a*/ 	.byte	0x08
	.zero		1


	//   ....[13]....
        /*011c*/ 	.word	0x00000340
        /*0120*/ 	.word	0x000000ff
        /*0124*/ 	.word	0x00036078
        /*0128*/ 	.short	0x0100
        /*012a*/ 	.byte	0x08
	.zero		1


	//   ....[14]....
        /*012c*/ 	.word	0x00000350
        /*0130*/ 	.word	0x000000ff
        /*0134*/ 	.word	0x00036038
        /*0138*/ 	.short	0x0100
        /*013a*/ 	.byte	0x08
	.zero		1


	//   ....[15]....
        /*013c*/ 	.word	0x00000360
        /*0140*/ 	.word	0x000000ff
        /*0144*/ 	.word	0x00036080
        /*0148*/ 	.short	0x0100
        /*014a*/ 	.byte	0x08
	.zero		1


	//   ....[16]....
        /*014c*/ 	.word	0x00000370
        /*0150*/ 	.word	0x000000ff
        /*0154*/ 	.word	0x00036040
        /*0158*/ 	.short	0x0100
        /*015a*/ 	.byte	0x08
	.zero		1


	//   ....[17]....
        /*015c*/ 	.word	0x00000380
        /*0160*/ 	.word	0x000000ff
        /*0164*/ 	.word	0x00036088
        /*0168*/ 	.short	0x0100
        /*016a*/ 	.byte	0x08
	.zero		1


	//   ....[18]....
        /*016c*/ 	.word	0x00000a30
        /*0170*/ 	.word	0x00000005
        /*0174*/ 	.word	0x00036000
        /*0178*/ 	.short	0x010a
        /*017a*/ 	.byte	0x3f
	.zero		1


	//   ....[19]....
        /*017c*/ 	.word	0x00000eb0
        /*0180*/ 	.word	0x00000006
        /*0184*/ 	.word	0x00036000
        /*0188*/ 	.short	0x010a
        /*018a*/ 	.byte	0x3f
	.zero		1


	//   ....[20]....
        /*018c*/ 	.word	0x000011d0
        /*0190*/ 	.word	0x000000ff
        /*0194*/ 	.word	0x00000000
        /*0198*/ 	.short	0x0101
        /*019a*/ 	.byte	0x08
	.zero		1


	//   ....[21]....
        /*019c*/ 	.word	0x000013c0
        /*01a0*/ 	.word	0x00000003
        /*01a4*/ 	.word	0x00000000
        /*01a8*/ 	.short	0x0101
        /*01aa*/ 	.byte	0x3f
	.zero		1


	//   ....[22]....
        /*01ac*/ 	.word	0x000061c0
        /*01b0*/ 	.word	0x0000000c
        /*01b4*/ 	.word	0x00036048
        /*01b8*/ 	.short	0x010a
        /*01ba*/ 	.byte	0x3f
	.zero		1


	//   ....[23]....
        /*01bc*/ 	.word	0x00006870
        /*01c0*/ 	.word	0x00000004
        /*01c4*/ 	.word	0x00000000
        /*01c8*/ 	.short	0x010a
        /*01ca*/ 	.byte	0x3f
	.zero		1


	//   ....[24]....
        /*01cc*/ 	.word	0x00006920
        /*01d0*/ 	.word	0x00000000
        /*01d4*/ 	.word	0x00000000
        /*01d8*/ 	.short	0x010a
        /*01da*/ 	.byte	0x3f
	.zero		1


	//   ....[25]....
        /*01dc*/ 	.word	0x000069d0
        /*01e0*/ 	.word	0x00000000
        /*01e4*/ 	.word	0x00000000
        /*01e8*/ 	.short	0x010a
        /*01ea*/ 	.byte	0x3f
	.zero		1


	//   ....[26]....
        /*01ec*/ 	.word	0x00006a80
        /*01f0*/ 	.word	0x00000000
        /*01f4*/ 	.word	0x00000000
        /*01f8*/ 	.short	0x010a
        /*01fa*/ 	.byte	0x3f
	.zero		1


	//   ....[27]....
        /*01fc*/ 	.word	0x00006b30
        /*0200*/ 	.word	0x00000000
        /*0204*/ 	.word	0x00000000
        /*0208*/ 	.short	0x010a
        /*020a*/ 	.byte	0x3f
	.zero		1


	//   ....[28]....
        /*020c*/ 	.word	0x00006be0
        /*0210*/ 	.word	0x00000000
        /*0214*/ 	.word	0x00000000
        /*0218*/ 	.short	0x010a
        /*021a*/ 	.byte	0x3f
	.zero		1


	//   ....[29]....
        /*021c*/ 	.word	0x00006c90
        /*0220*/ 	.word	0x00000000
        /*0224*/ 	.word	0x00000000
        /*0228*/ 	.short	0x010a
        /*022a*/ 	.byte	0x3f
	.zero		1


	//   ....[30]....
        /*022c*/ 	.word	0x00006d40
        /*0230*/ 	.word	0x00000000
        /*0234*/ 	.word	0x00000000
        /*0238*/ 	.short	0x010a
        /*023a*/ 	.byte	0x3f
	.zero		1


	//   ....[31]....
        /*023c*/ 	.word	0x00006df0
        /*0240*/ 	.word	0x00000003
        /*0244*/ 	.word	0x00000000
        /*0248*/ 	.short	0x010a
        /*024a*/ 	.byte	0x3f
	.zero		1


	//----- nvinfo : EIATTR_NUM_MBARRIERS
	.align		4
.L_26:
        /*024c*/ 	.byte	0x03, 0x38
        /*024e*/ 	.short	0x0012


	//----- nvinfo : EIATTR_EXIT_INSTR_OFFSETS
	.align		4
        /*0250*/ 	.byte	0x04, 0x1c
        /*0252*/ 	.short	(.L_28 - .L_27)


	//   ....[0]....
.L_27:
        /*0254*/ 	.word	0x00000760


	//   ....[1]....
        /*0258*/ 	.word	0x00001510


	//   ....[2]....
        /*025c*/ 	.word	0x000048e0


	//   ....[3]....
        /*0260*/ 	.word	0x00004910


	//   ....[4]....
        /*0264*/ 	.word	0x00005f70


	//   ....[5]....
        /*0268*/ 	.word	0x00005fa0


	//   ....[6]....
        /*026c*/ 	.word	0x00005fc0


	//   ....[7]....
        /*0270*/ 	.word	0x00006760


	//   ....[8]....
        /*0274*/ 	.word	0x00006e20


	//----- nvinfo : EIATTR_MAX_THREADS
	.align		4
.L_28:
        /*0278*/ 	.byte	0x04, 0x05
        /*027a*/ 	.short	(.L_30 - .L_29)
.L_29:
        /*027c*/ 	.word	0x00000100
        /*0280*/ 	.word	0x00000001
        /*0284*/ 	.word	0x00000001


	//----- nvinfo : EIATTR_CRS_STACK_SIZE
	.align		4
.L_30:
        /*0288*/ 	.byte	0x04, 0x1e
        /*028a*/ 	.short	(.L_32 - .L_31)
.L_31:
        /*028c*/ 	.word	0x00000000


	//----- nvinfo : EIATTR_CBANK_PARAM_SIZE
	.align		4
.L_32:
        /*0290*/ 	.byte	0x03, 0x19
        /*0292*/ 	.short	0x03f0


	//----- nvinfo : EIATTR_PARAM_CBANK
	.align		4
        /*0294*/ 	.byte	0x04, 0x0a
        /*0296*/ 	.short	(.L_34 - .L_33)
	.align		4
.L_33:
        /*0298*/ 	.word	index@(.nv.constant0._ZN7cutlass13device_kernelINS_4conv6kernel13ConvUniversalINS1_16ConvProblemShapeILNS1_8OperatorE1ELi2EEENS1_10collective14CollectiveConvINS1_46MainloopSm90TmaGmmaWarpSpecializedImplicitGemmILS5_1ELi9ELi2EN4cute5tupleIJNSA_1CILi1EEESD_SD_EEENS1_36KernelImplicitTmaWarpSpecializedSm90ELi1EEENSB_IJNSC_ILi128EEENSC_ILi64EEENSB_IJSI_EEEEEENS_10bfloat16_tESL_NSA_8TiledMMAINSA_8MMA_AtomIJNSA_4SM904GMMA27MMA_64x64x16_F32BF16BF16_SSILNSP_5MajorE0ELSR_1ELNSP_7ScaleInE1ELSS_1EEEEEENSA_6LayoutISE_NSB_IJNSC_ILi0EEESW_SW_EEEEENSB_IJNSA_10UnderscoreESZ_SZ_EEEEENS7_6detail26Sm90ImplicitGemmTileTraitsINSA_20SM90_TMA_LOAD_IM2COLENSA_14ComposedLayoutINSA_7SwizzleILi3ELi4ELi3EEENSA_18smem_ptr_flag_bitsILi16EEENSV_INSB_IJNSB_IJNSC_ILi8EEENSC_ILi16EEEEEENSB_IJSI_SD_EEENSB_IJSD_NSC_ILi9EEEEEEEEENSB_IJNSB_IJSI_NSC_ILi512EEEEEENSB_IJSD_SW_EEENSB_IJSW_NSC_ILi8192EEEEEEEEEEEEEvEENS13_INSA_13SM90_TMA_LOADENS15_IS17_S19_NSV_INSB_IJS1D_NSB_IJS1A_S1A_EEES1F_EEENSB_IJS1J_S1I_NSB_IJSW_NSC_ILi4096EEEEEEEEEEEEEvEEEENS_8epilogue10collective6detail29Sm90TmaWarpSpecializedAdapterINS21_15DefaultEpilogueISL_NSB_IJNSB_IJlllEEESD_SW_EEES26_NS20_6thread17LinearCombinationISL_Li1EffLNS27_9ScaleType4KindE0ELNS_15FloatRoundStyleE2ESL_EENS_4gemm15EpilogueDefaultEEEEEvvEEEEvNT_6ParamsE)
        /*029c*/ 	.short	0x0210
        /*029e*/ 	.short	0x03f0


	//----- nvinfo : EIATTR_SW_WAR
	.align		4
.L_34:
        /*02a0*/ 	.byte	0x04, 0x36
        /*02a2*/ 	.short	(.L_36 - .L_35)
.L_35:
        /*02a4*/ 	.word	0x00000008
.L_36:


//--------------------- .nv.callgraph             --------------------------
	.section	.nv.callgraph,"",@"SHT_CUDA_CALLGRAPH"
	.align	4
	.sectionentsize	8
	.align		4
        /*0000*/ 	.word	0x00000000
	.align		4
        /*0004*/ 	.word	0xffffffff
	.align		4
        /*0008*/ 	.word	0x00000000
	.align		4
        /*000c*/ 	.word	0xfffffffe
	.align		4
        /*0010*/ 	.word	0x00000000
	.align		4
        /*0014*/ 	.word	0xfffffffd
	.align		4
        /*0018*/ 	.word	0x00000000
	.align		4
        /*001c*/ 	.word	0xfffffffc


//--------------------- .nv.constant4             --------------------------
	.section	.nv.constant4,"a",@progbits
	.align	8
	.align		8
.nv.constant4:
        /*0000*/ 	.dword	_ZN39_INTERNAL_75357dcc_4_k_cu_234718a1_30144cuda3std3__45__cpo5beginE
	.align		8
        /*0008*/ 	.dword	_ZN39_INTERNAL_75357dcc_4_k_cu_234718a1_30144cuda3std3__45__cpo3endE
	.align		8
        /*0010*/ 	.dword	_ZN39_INTERNAL_75357dcc_4_k_cu_234718a1_30144cuda3std3__45__cpo6cbeginE
	.align		8
        /*0018*/ 	.dword	_ZN39_INTERNAL_75357dcc_4_k_cu_234718a1_30144cuda3std3__45__cpo4cendE
	.align		8
        /*0020*/ 	.dword	_ZN39_INTERNAL_75357dcc_4_k_cu_234718a1_30144cuda3std3__441_GLOBAL__N__75357dcc_4_k_cu_234718a1_30146ignoreE
	.align		8
        /*0028*/ 	.dword	_ZN39_INTERNAL_75357dcc_4_k_cu_234718a1_30144cuda3std3__419piecewise_constructE
	.align		8
        /*0030*/ 	.dword	_ZN39_INTERNAL_75357dcc_4_k_cu_234718a1_30144cuda3std3__48in_placeE
	.align		8
        /*0038*/ 	.dword	_ZN39_INTERNAL_75357dcc_4_k_cu_234718a1_30144cuda3std6ranges3__45__cpo4swapE
	.align		8
        /*0040*/ 	.dword	_ZN39_INTERNAL_75357dcc_4_k_cu_234718a1_30144cuda3std6ranges3__45__cpo9iter_moveE
	.align		8
        /*0048*/ 	.dword	_ZN39_INTERNAL_75357dcc_4_k_cu_234718a1_30144cute7productE
	.align		8
        /*0050*/ 	.dword	_ZN39_INTERNAL_75357dcc_4_k_cu_234718a1_30144cute1_E


//--------------------- .text._ZN7cutlass13device_kernelINS_4conv6kernel13ConvUniversalINS1_16ConvProblemShapeILNS1_8OperatorE1ELi2EEENS1_10collective14CollectiveConvINS1_46MainloopSm90TmaGmmaWarpSpecializedImplicitGemmILS5_1ELi9ELi2EN4cute5tupleIJNSA_1CILi1EEESD_SD_EEENS1_36KernelImplicitTmaWarpSpecializedSm90ELi1EEENSB_IJNSC_ILi128EEENSC_ILi64EEENSB_IJSI_EEEEEENS_10bfloat16_tESL_NSA_8TiledMMAINSA_8MMA_AtomIJNSA_4SM904GMMA27MMA_64x64x16_F32BF16BF16_SSILNSP_5MajorE0ELSR_1ELNSP_7ScaleInE1ELSS_1EEEEEENSA_6LayoutISE_NSB_IJNSC_ILi0EEESW_SW_EEEEENSB_IJNSA_10UnderscoreESZ_SZ_EEEEENS7_6detail26Sm90ImplicitGemmTileTraitsINSA_20SM90_TMA_LOAD_IM2COLENSA_14ComposedLayoutINSA_7SwizzleILi3ELi4ELi3EEENSA_18smem_ptr_flag_bitsILi16EEENSV_INSB_IJNSB_IJNSC_ILi8EEENSC_ILi16EEEEEENSB_IJSI_SD_EEENSB_IJSD_NSC_ILi9EEEEEEEEENSB_IJNSB_IJSI_NSC_ILi512EEEEEENSB_IJSD_SW_EEENSB_IJSW_NSC_ILi8192EEEEEEEEEEEEEvEENS13_INSA_13SM90_TMA_LOADENS15_IS17_S19_NSV_INSB_IJS1D_NSB_IJS1A_S1A_EEES1F_EEENSB_IJS1J_S1I_NSB_IJSW_NSC_ILi4096EEEEEEEEEEEEEvEEEENS_8epilogue10collective6detail29Sm90TmaWarpSpecializedAdapterINS21_15DefaultEpilogueISL_NSB_IJNSB_IJlllEEESD_SW_EEES26_NS20_6thread17LinearCombinationISL_Li1EffLNS27_9ScaleType4KindE0ELNS_15FloatRoundStyleE2ESL_EENS_4gemm15EpilogueDefaultEEEEEvvEEEEvNT_6ParamsE --------------------------
	.section	.text._ZN7cutlass13device_kernelINS_4conv6kernel13ConvUniversalINS1_16ConvProblemShapeILNS1_8OperatorE1ELi2EEENS1_10collective14CollectiveConvINS1_46MainloopSm90TmaGmmaWarpSpecializedImplicitGemmILS5_1ELi9ELi2EN4cute5tupleIJNSA_1CILi1EEESD_SD_EEENS1_36KernelImplicitTmaWarpSpecializedSm90ELi1EEENSB_IJNSC_ILi128EEENSC_ILi64EEENSB_IJSI_EEEEEENS_10bfloat16_tESL_NSA_8TiledMMAINSA_8MMA_AtomIJNSA_4SM904GMMA27MMA_64x64x16_F32BF16BF16_SSILNSP_5MajorE0ELSR_1ELNSP_7ScaleInE1ELSS_1EEEEEENSA_6LayoutISE_NSB_IJNSC_ILi0EEESW_SW_EEEEENSB_IJNSA_10UnderscoreESZ_SZ_EEEEENS7_6detail26Sm90ImplicitGemmTileTraitsINSA_20SM90_TMA_LOAD_IM2COLENSA_14ComposedLayoutINSA_7SwizzleILi3ELi4ELi3EEENSA_18smem_ptr_flag_bitsILi16EEENSV_INSB_IJNSB_IJNSC_ILi8EEENSC_ILi16EEEEEENSB_IJSI_SD_EEENSB_IJSD_NSC_ILi9EEEEEEEEENSB_IJNSB_IJSI_NSC_ILi512EEEEEENSB_IJSD_SW_EEENSB_IJSW_NSC_ILi8192EEEEEEEEEEEEEvEENS13_INSA_13SM90_TMA_LOADENS15_IS17_S19_NSV_INSB_IJS1D_NSB_IJS1A_S1A_EEES1F_EEENSB_IJS1J_S1I_NSB_IJSW_NSC_ILi4096EEEEEEEEEEEEEvEEEENS_8epilogue10collective6detail29Sm90TmaWarpSpecializedAdapterINS21_15DefaultEpilogueISL_NSB_IJNSB_IJlllEEESD_SW_EEES26_NS20_6thread17LinearCombinationISL_Li1EffLNS27_9ScaleType4KindE0ELNS_15FloatRoundStyleE2ESL_EENS_4gemm15EpilogueDefaultEEEEEvvEEEEvNT_6ParamsE,"ax",@progbits
	.align	128
.text._ZN7cutlass13device_kernelINS_4conv6kernel13ConvUniversalINS1_16ConvProblemShapeILNS1_8OperatorE1ELi2EEENS1_10collective14CollectiveConvINS1_46MainloopSm90TmaGmmaWarpSpecializedImplicitGemmILS5_1ELi9ELi2EN4cute5tupleIJNSA_1CILi1EEESD_SD_EEENS1_36KernelImplicitTmaWarpSpecializedSm90ELi1EEENSB_IJNSC_ILi128EEENSC_ILi64EEENSB_IJSI_EEEEEENS_10bfloat16_tESL_NSA_8TiledMMAINSA_8MMA_AtomIJNSA_4SM904GMMA27MMA_64x64x16_F32BF16BF16_SSILNSP_5MajorE0ELSR_1ELNSP_7ScaleInE1ELSS_1EEEEEENSA_6LayoutISE_NSB_IJNSC_ILi0EEESW_SW_EEEEENSB_IJNSA_10UnderscoreESZ_SZ_EEEEENS7_6detail26Sm90ImplicitGemmTileTraitsINSA_20SM90_TMA_LOAD_IM2COLENSA_14ComposedLayoutINSA_7SwizzleILi3ELi4ELi3EEENSA_18smem_ptr_flag_bitsILi16EEENSV_INSB_IJNSB_IJNSC_ILi8EEENSC_ILi16EEEEEENSB_IJSI_SD_EEENSB_IJSD_NSC_ILi9EEEEEEEEENSB_IJNSB_IJSI_NSC_ILi512EEEEEENSB_IJSD_SW_EEENSB_IJSW_NSC_ILi8192EEEEEEEEEEEEEvEENS13_INSA_13SM90_TMA_LOADENS15_IS17_S19_NSV_INSB_IJS1D_NSB_IJS1A_S1A_EEES1F_EEENSB_IJS1J_S1I_NSB_IJSW_NSC_ILi4096EEEEEEEEEEEEEvEEEENS_8epilogue10collective6detail29Sm90TmaWarpSpecializedAdapterINS21_15DefaultEpilogueISL_NSB_IJNSB_IJlllEEESD_SW_EEES26_NS20_6thread17LinearCombinationISL_Li1EffLNS27_9ScaleType4KindE0ELNS_15FloatRoundStyleE2ESL_EENS_4gemm15EpilogueDefaultEEEEEvvEEEEvNT_6ParamsE:
        .type           _ZN7cutlass13device_kernelINS_4conv6kernel13ConvUniversalINS1_16ConvProblemShapeILNS1_8OperatorE1ELi2EEENS1_10collective14CollectiveConvINS1_46MainloopSm90TmaGmmaWarpSpecializedImplicitGemmILS5_1ELi9ELi2EN4cute5tupleIJNSA_1CILi1EEESD_SD_EEENS1_36KernelImplicitTmaWarpSpecializedSm90ELi1EEENSB_IJNSC_ILi128EEENSC_ILi64EEENSB_IJSI_EEEEEENS_10bfloat16_tESL_NSA_8TiledMMAINSA_8MMA_AtomIJNSA_4SM904GMMA27MMA_64x64x16_F32BF16BF16_SSILNSP_5MajorE0ELSR_1ELNSP_7ScaleInE1ELSS_1EEEEEENSA_6LayoutISE_NSB_IJNSC_ILi0EEESW_SW_EEEEENSB_IJNSA_10UnderscoreESZ_SZ_EEEEENS7_6detail26Sm90ImplicitGemmTileTraitsINSA_20SM90_TMA_LOAD_IM2COLENSA_14ComposedLayoutINSA_7SwizzleILi3ELi4ELi3EEENSA_18smem_ptr_flag_bitsILi16EEENSV_INSB_IJNSB_IJNSC_ILi8EEENSC_ILi16EEEEEENSB_IJSI_SD_EEENSB_IJSD_NSC_ILi9EEEEEEEEENSB_IJNSB_IJSI_NSC_ILi512EEEEEENSB_IJSD_SW_EEENSB_IJSW_NSC_ILi8192EEEEEEEEEEEEEvEENS13_INSA_13SM90_TMA_LOADENS15_IS17_S19_NSV_INSB_IJS1D_NSB_IJS1A_S1A_EEES1F_EEENSB_IJS1J_S1I_NSB_IJSW_NSC_ILi4096EEEEEEEEEEEEEvEEEENS_8epilogue10collective6detail29Sm90TmaWarpSpecializedAdapterINS21_15DefaultEpilogueISL_NSB_IJNSB_IJlllEEESD_SW_EEES26_NS20_6thread17LinearCombinationISL_Li1EffLNS27_9ScaleType4KindE0ELNS_15FloatRoundStyleE2ESL_EENS_4gemm15EpilogueDefaultEEEEEvvEEEEvNT_6ParamsE,@function
        .size           _ZN7cutlass13device_kernelINS_4conv6kernel13ConvUniversalINS1_16ConvProblemShapeILNS1_8OperatorE1ELi2EEENS1_10collective14CollectiveConvINS1_46MainloopSm90TmaGmmaWarpSpecializedImplicitGemmILS5_1ELi9ELi2EN4cute5tupleIJNSA_1CILi1EEESD_SD_EEENS1_36KernelImplicitTmaWarpSpecializedSm90ELi1EEENSB_IJNSC_ILi128EEENSC_ILi64EEENSB_IJSI_EEEEEENS_10bfloat16_tESL_NSA_8TiledMMAINSA_8MMA_AtomIJNSA_4SM904GMMA27MMA_64x64x16_F32BF16BF16_SSILNSP_5MajorE0ELSR_1ELNSP_7ScaleInE1ELSS_1EEEEEENSA_6LayoutISE_NSB_IJNSC_ILi0EEESW_SW_EEEEENSB_IJNSA_10UnderscoreESZ_SZ_EEEEENS7_6detail26Sm90ImplicitGemmTileTraitsINSA_20SM90_TMA_LOAD_IM2COLENSA_14ComposedLayoutINSA_7SwizzleILi3ELi4ELi3EEENSA_18smem_ptr_flag_bitsILi16EEENSV_INSB_IJNSB_IJNSC_ILi8EEENSC_ILi16EEEEEENSB_IJSI_SD_EEENSB_IJSD_NSC_ILi9EEEEEEEEENSB_IJNSB_IJSI_NSC_ILi512EEEEEENSB_IJSD_SW_EEENSB_IJSW_NSC_ILi8192EEEEEEEEEEEEEvEENS13_INSA_13SM90_TMA_LOADENS15_IS17_S19_NSV_INSB_IJS1D_NSB_IJS1A_S1A_EEES1F_EEENSB_IJS1J_S1I_NSB_IJSW_NSC_ILi4096EEEEEEEEEEEEEvEEEENS_8epilogue10collective6detail29Sm90TmaWarpSpecializedAdapterINS21_15DefaultEpilogueISL_NSB_IJNSB_IJlllEEESD_SW_EEES26_NS20_6thread17LinearCombinationISL_Li1EffLNS27_9ScaleType4KindE0ELNS_15FloatRoundStyleE2ESL_EENS_4gemm15EpilogueDefaultEEEEEvvEEEEvNT_6ParamsE,(.L_x_161 - _ZN7cutlass13device_kernelINS_4conv6kernel13ConvUniversalINS1_16ConvProblemShapeILNS1_8OperatorE1ELi2EEENS1_10collective14CollectiveConvINS1_46MainloopSm90TmaGmmaWarpSpecializedImplicitGemmILS5_1ELi9ELi2EN4cute5tupleIJNSA_1CILi1EEESD_SD_EEENS1_36KernelImplicitTmaWarpSpecializedSm90ELi1EEENSB_IJNSC_ILi128EEENSC_ILi64EEENSB_IJSI_EEEEEENS_10bfloat16_tESL_NSA_8TiledMMAINSA_8MMA_AtomIJNSA_4SM904GMMA27MMA_64x64x16_F32BF16BF16_SSILNSP_5MajorE0ELSR_1ELNSP_7ScaleInE1ELSS_1EEEEEENSA_6LayoutISE_NSB_IJNSC_ILi0EEESW_SW_EEEEENSB_IJNSA_10UnderscoreESZ_SZ_EEEEENS7_6detail26Sm90ImplicitGemmTileTraitsINSA_20SM90_TMA_LOAD_IM2COLENSA_14ComposedLayoutINSA_7SwizzleILi3ELi4ELi3EEENSA_18smem_ptr_flag_bitsILi16EEENSV_INSB_IJNSB_IJNSC_ILi8EEENSC_ILi16EEEEEENSB_IJSI_SD_EEENSB_IJSD_NSC_ILi9EEEEEEEEENSB_IJNSB_IJSI_NSC_ILi512EEEEEENSB_IJSD_SW_EEENSB_IJSW_NSC_ILi8192EEEEEEEEEEEEEvEENS13_INSA_13SM90_TMA_LOADENS15_IS17_S19_NSV_INSB_IJS1D_NSB_IJS1A_S1A_EEES1F_EEENSB_IJS1J_S1I_NSB_IJSW_NSC_ILi4096EEEEEEEEEEEEEvEEEENS_8epilogue10collective6detail29Sm90TmaWarpSpecializedAdapterINS21_15DefaultEpilogueISL_NSB_IJNSB_IJlllEEESD_SW_EEES26_NS20_6thread17LinearCombinationISL_Li1EffLNS27_9ScaleType4KindE0ELNS_15FloatRoundStyleE2ESL_EENS_4gemm15EpilogueDefaultEEEEEvvEEEEvNT_6ParamsE)
        .other          _ZN7cutlass13device_kernelINS_4conv6kernel13ConvUniversalINS1_16ConvProblemShapeILNS1_8OperatorE1ELi2EEENS1_10collective14CollectiveConvINS1_46MainloopSm90TmaGmmaWarpSpecializedImplicitGemmILS5_1ELi9ELi2EN4cute5tupleIJNSA_1CILi1EEESD_SD_EEENS1_36KernelImplicitTmaWarpSpecializedSm90ELi1EEENSB_IJNSC_ILi128EEENSC_ILi64EEENSB_IJSI_EEEEEENS_10bfloat16_tESL_NSA_8TiledMMAINSA_8MMA_AtomIJNSA_4SM904GMMA27MMA_64x64x16_F32BF16BF16_SSILNSP_5MajorE0ELSR_1ELNSP_7ScaleInE1ELSS_1EEEEEENSA_6LayoutISE_NSB_IJNSC_ILi0EEESW_SW_EEEEENSB_IJNSA_10UnderscoreESZ_SZ_EEEEENS7_6detail26Sm90ImplicitGemmTileTraitsINSA_20SM90_TMA_LOAD_IM2COLENSA_14ComposedLayoutINSA_7SwizzleILi3ELi4ELi3EEENSA_18smem_ptr_flag_bitsILi16EEENSV_INSB_IJNSB_IJNSC_ILi8EEENSC_ILi16EEEEEENSB_IJSI_SD_EEENSB_IJSD_NSC_ILi9EEEEEEEEENSB_IJNSB_IJSI_NSC_ILi512EEEEEENSB_IJSD_SW_EEENSB_IJSW_NSC_ILi8192EEEEEEEEEEEEEvEENS13_INSA_13SM90_TMA_LOADENS15_IS17_S19_NSV_INSB_IJS1D_NSB_IJS1A_S1A_EEES1F_EEENSB_IJS1J_S1I_NSB_IJSW_NSC_ILi4096EEEEEEEEEEEEEvEEEENS_8epilogue10collective6detail29Sm90TmaWarpSpecializedAdapterINS21_15DefaultEpilogueISL_NSB_IJNSB_IJlllEEESD_SW_EEES26_NS20_6thread17LinearCombinationISL_Li1EffLNS27_9ScaleType4KindE0ELNS_15FloatRoundStyleE2ESL_EENS_4gemm15EpilogueDefaultEEEEEvvEEEEvNT_6ParamsE,@"STO_CUDA_ENTRY STV_DEFAULT"
_ZN7cutlass13device_kernelINS_4conv6kernel13ConvUniversalINS1_16ConvProblemShapeILNS1_8OperatorE1ELi2EEENS1_10collective14CollectiveConvINS1_46MainloopSm90TmaGmmaWarpSpecializedImplicitGemmILS5_1ELi9ELi2EN4cute5tupleIJNSA_1CILi1EEESD_SD_EEENS1_36KernelImplicitTmaWarpSpecializedSm90ELi1EEENSB_IJNSC_ILi128EEENSC_ILi64EEENSB_IJSI_EEEEEENS_10bfloat16_tESL_NSA_8TiledMMAINSA_8MMA_AtomIJNSA_4SM904GMMA27MMA_64x64x16_F32BF16BF16_SSILNSP_5MajorE0ELSR_1ELNSP_7ScaleInE1ELSS_1EEEEEENSA_6LayoutISE_NSB_IJNSC_ILi0EEESW_SW_EEEEENSB_IJNSA_10UnderscoreESZ_SZ_EEEEENS7_6detail26Sm90ImplicitGemmTileTraitsINSA_20SM90_TMA_LOAD_IM2COLENSA_14ComposedLayoutINSA_7SwizzleILi3ELi4ELi3EEENSA_18smem_ptr_flag_bitsILi16EEENSV_INSB_IJNSB_IJNSC_ILi8EEENSC_ILi16EEEEEENSB_IJSI_SD_EEENSB_IJSD_NSC_ILi9EEEEEEEEENSB_IJNSB_IJSI_NSC_ILi512EEEEEENSB_IJSD_SW_EEENSB_IJSW_NSC_ILi8192EEEEEEEEEEEEEvEENS13_INSA_13SM90_TMA_LOADENS15_IS17_S19_NSV_INSB_IJS1D_NSB_IJS1A_S1A_EEES1F_EEENSB_IJS1J_S1I_NSB_IJSW_NSC_ILi4096EEEEEEEEEEEEEvEEEENS_8epilogue10collective6detail29Sm90TmaWarpSpecializedAdapterINS21_15DefaultEpilogueISL_NSB_IJNSB_IJlllEEESD_SW_EEES26_NS20_6thread17LinearCombinationISL_Li1EffLNS27_9ScaleType4KindE0ELNS_15FloatRoundStyleE2ESL_EENS_4gemm15EpilogueDefaultEEEEEvvEEEEvNT_6ParamsE:
[----:B------:R-:W-:Y:S01]  /*0000*/  LDC R1, c[0x0][0x28] ;  /* 0x00000a00ff017b82 */ /* 0x000fe20000000800 */
[----:B------:R-:W0:Y:S01]  /*0010*/  S2R R8, SR_TID.X ;  /* 0x0000000000087919 */ /* 0x000e220000002100 */
[----:B------:R-:W-:Y:S01]  /*0020*/  ELECT P0, URZ, PT ;  /* 0x00000000003f782f */ /* 0x000fe20003800000 */
[----:B------:R-:W-:Y:S01]  /*0030*/  BSSY B0, `(.L_x_0) ;  /* 0x000000f000007945 */ /* 0x000fe20003800000 */
[--C-:B0-----:R-:W-:Y:S02]  /*0040*/  SHF.R.U32.HI R0, RZ, 0x5, R8.reuse ;  /* 0x00000005ff007819 */ /* 0x101fe40000011608 */
[----:B------:R-:W-:-:S03]  /*0050*/  SHF.R.U32.HI R3, RZ, 0x7, R8 ;  /* 0x00000007ff037819 */ /* 0x000fc60000011608 */
[----:B------:R-:W0:Y:S04]  /*0060*/  SHFL.IDX PT, R2, R0, RZ, 0x1f ;  /* 0x00001fff00027589 */ /* 0x000e2800000e0000 */
[----:B------:R1:W2:Y:S01]  /*0070*/  SHFL.IDX PT, R7, R3, RZ, 0x1f ;  /* 0x00001fff03077589 */ /* 0x0002a200000e0000 */
[----:B0-----:R-:W-:-:S13]  /*0080*/  ISETP.NE.OR P0, PT, R2, RZ, !P0 ;  /* 0x000000ff0200720c */ /* 0x001fda0004705670 */
[----:B-12---:R-:W-:Y:S05]  /*0090*/  @P0 BRA `(.L_x_1) ;  /* 0x0000000000200947 */ /* 0x006fea0003800000 */
[----:B------:R-:W-:Y:S02]  /*00a0*/  ULDC.64 UR4, c[0x0][0x198] ;  /* 0x0000660000047ab9 */ /* 0x000fe40000000a00 */
[----:B------:R-:W-:Y:S02]  /*00b0*/  UIADD3 UR6, UP0, UR4, 0xf0, URZ ;  /* 0x000000f004067890 */ /* 0x000fe4000ff1e03f */
[----:B------:R-:W-:Y:S02]  /*00c0*/  UIADD3 UR4, UP1, UR4, 0x1f0, URZ ;  /* 0x000001f004047890 */ /* 0x000fe4000ff3e03f */
[----:B------:R-:W-:Y:S02]  /*00d0*/  UIADD3.X UR7, URZ, UR5, URZ, UP0, !UPT ;  /* 0x000000053f077290 */ /* 0x000fe400087fe43f */
[----:B------:R-:W-:-:S07]  /*00e0*/  UIADD3.X UR5, URZ, UR5, URZ, UP1, !UPT ;  /* 0x000000053f057290 */ /* 0x000fce0008ffe43f */
[----:B------:R0:W-:Y:S02]  /*00f0*/  UTMACCTL.PF [UR6] ;  /* 0x00000000060079b9 */ /* 0x0001e40008040000 */
[----:B------:R0:W-:Y:S02]  /*0100*/  UTMACCTL.PF [UR4] ;  /* 0x00000000040079b9 */ /* 0x0001e40008040000 */
[----:B0-----:R-:W-:Y:S01]  /*0110*/  NOP ;  /* 0x0000000000007918 */ /* 0x001fe20000000000 */
.L_x_1:
[----:B------:R-:W-:Y:S05]  /*0120*/  BSYNC B0 ;  /* 0x0000000000007941 */ /* 0x000fea0003800000 */
.L_x_0:
[----:B------:R-:W0:Y:S01]  /*0130*/  SHFL.IDX PT, R0, R0, RZ, 0x1f ;  /* 0x00001fff00007589 */ /* 0x000e2200000e0000 */
[----:B------:R-:W-:-:S04]  /*0140*/  SHF.R.S32.HI R3, RZ, 0x1f, R2 ;  /* 0x0000001fff037819 */ /* 0x000fc80000011402 */
[----:B------:R-:W-:Y:S02]  /*0150*/  LEA.HI R3, R3, R2, RZ, 0x2 ;  /* 0x0000000203037211 */ /* 0x000fe400078f10ff */
[----:B0-----:R-:W-:-:S13]  /*0160*/  ISETP.NE.AND P0, PT, R0, RZ, PT ;  /* 0x000000ff0000720c */ /* 0x001fda0003f05270 */
[----:B------:R-:W-:Y:S05]  /*0170*/  @P0 BRA `(.L_x_2) ;  /* 0x00000000008c0947 */ /* 0x000fea0003800000 */
[----:B------:R-:W-:Y:S01]  /*0180*/  ELECT P0, URZ, PT ;  /* 0x00000000003f782f */ /* 0x000fe20003800000 */
[----:B------:R-:W-:-:S12]  /*0190*/  BSSY B0, `(.L_x_2) ;  /* 0x0000021000007945 */ /* 0x000fd80003800000 */
[----:B------:R-:W-:Y:S05]  /*01a0*/  @!P0 BRA `(.L_x_3) ;  /* 0x00000000007c8947 */ /* 0x000fea0003800000 */
[----:B------:R-:W0:Y:S01]  /*01b0*/  S2UR UR8, SR_CgaCtaId ;  /* 0x00000000000879c3 */ /* 0x000e220000008800 */
[----:B------:R-:W-:Y:S01]  /*01c0*/  UMOV UR4, 0x400 ;  /* 0x0000040000047882 */ /* 0x000fe20000000000 */
[----:B------:R-:W-:Y:S01]  /*01d0*/  UMOV UR5, 0x1 ;  /* 0x0000000100057882 */ /* 0x000fe20000000000 */
[----:B------:R-:W-:Y:S02]  /*01e0*/  UMOV UR6, 0x80 ;  /* 0x0000008000067882 */ /* 0x000fe40000000000 */
[----:B------:R-:W-:-:S04]  /*01f0*/  UIADD3 UR6, -UR6, 0x100000, URZ ;  /* 0x0010000006067890 */ /* 0x000fc8000fffe13f */
[----:B------:R-:W-:Y:S02]  /*0200*/  USHF.L.U32 UR7, UR6, 0xb, URZ ;  /* 0x0000000b06077899 */ /* 0x000fe4000800063f */
[----:B------:R-:W-:Y:S02]  /*0210*/  USHF.L.U32 UR6, UR6, 0x1, URZ ;  /* 0x0000000106067899 */ /* 0x000fe4000800063f */
[----:B0-----:R-:W-:Y:S02]  /*0220*/  ULEA UR8, UR8, UR4, 0x18 ;  /* 0x0000000408087291 */ /* 0x001fe4000f8ec03f */
[----:B------:R-:W-:-:S04]  /*0230*/  UIADD3 UR4, -UR5, 0x100000, URZ ;  /* 0x0010000005047890 */ /* 0x000fc8000fffe13f */
[----:B------:R-:W-:Y:S02]  /*0240*/  USHF.L.U32 UR5, UR4, 0xb, URZ ;  /* 0x0000000b04057899 */ /* 0x000fe4000800063f */
[----:B------:R-:W-:Y:S01]  /*0250*/  USHF.L.U32 UR4, UR4, 0x1, URZ ;  /* 0x0000000104047899 */ /* 0x000fe2000800063f */
[----:B------:R-:W0:Y:S11]  /*0260*/  FENCE.VIEW.ASYNC.S ;  /* 0x00000000000073c6 */ /* 0x000e360000000000 */
[----:B0-----:R0:W1:Y:S01]  /*0270*/  SYNCS.EXCH.64 URZ, [UR8+0x36000], UR4 ;  /* 0x03600004083f75b2 */ /* 0x0010620008000100 */
[----:B------:R0:W2:Y:S01]  /*0280*/  SYNCS.EXCH.64 URZ, [UR8+0x36048], UR6 ;  /* 0x03604806083f75b2 */ /* 0x0000a20008000100 */
[----:B------:R0:W3:Y:S01]  /*0290*/  SYNCS.EXCH.64 URZ, [UR8+0x36008], UR4 ;  /* 0x03600804083f75b2 */ /* 0x0000e20008000100 */
[----:B------:R0:W4:Y:S01]  /*02a0*/  SYNCS.EXCH.64 URZ, [UR8+0x36050], UR6 ;  /* 0x03605006083f75b2 */ /* 0x0001220008000100 */
[----:B------:R0:W0:Y:S01]  /*02b0*/  SYNCS.EXCH.64 URZ, [UR8+0x36010], UR4 ;  /* 0x03601004083f75b2 */ /* 0x0000220008000100 */
        /* <DEDUP_REMOVED lines=13> */
[----:B------:R-:W-:Y:S01]  /*0390*/  NOP ;  /* 0x0000000000007918 */ /* 0x000fe20000000000 */
.L_x_3:
[----:B0-----:R-:W-:Y:S05]  /*03a0*/  BSYNC B0 ;  /* 0x0000000000007941 */ /* 0x001fea0003800000 */
.L_x_2:
[----:B------:R-:W-:Y:S01]  /*03b0*/  ULDC.64 UR4, c[0x0][0x598] ;  /* 0x0001660000047ab9 */ /* 0x000fe20000000a00 */
[----:B------:R-:W-:Y:S01]  /*03c0*/  LOP3.LUT R3, R3, 0xfffffffc, RZ, 0xc0, !PT ;  /* 0xfffffffc03037812 */ /* 0x000fe200078ec0ff */
[----:B------:R-:W-:Y:S01]  /*03d0*/  NOP ;  /* 0x0000000000007918 */ /* 0x000fe20000000000 */
[----:B------:R-:W-:Y:S01]  /*03e0*/  ISETP.NE.U32.AND P0, PT, RZ, UR4, PT ;  /* 0x00000004ff007c0c */ /* 0x000fe2000bf05070 */
[----:B------:R-:W-:Y:S01]  /*03f0*/  NOP ;  /* 0x0000000000007918 */ /* 0x000fe20000000000 */
[----:B-1234-:R-:W-:Y:S01]  /*0400*/  BAR.SYNC.DEFER_BLOCKING 0x0 ;  /* 0x0000000000007b1d */ /* 0x01efe20000010000 */
[----:B------:R-:W-:Y:S01]  /*0410*/  IMAD.IADD R6, R2, 0x1, -R3 ;  /* 0x0000000102067824 */ /* 0x000fe200078e0a03 */
[----:B------:R-:W-:Y:S02]  /*0420*/  ISETP.NE.AND.EX P0, PT, RZ, UR5, PT, P0 ;  /* 0x00000005ff007c0c */ /* 0x000fe4000bf05300 */
[C---:B------:R-:W-:Y:S02]  /*0430*/  ISETP.NE.AND P2, PT, R7.reuse, 0x1, PT ;  /* 0x000000010700780c */ /* 0x040fe40003f45270 */
[----:B------:R-:W-:Y:S01]  /*0440*/  LOP3.LUT P1, RZ, R7, R6, RZ, 0xfc, !PT ;  /* 0x0000000607ff7212 */ /* 0x000fe2000782fcff */
[----:B------:R-:W-:-:S03]  /*0450*/  ULDC.64 UR12, c[0x0][0x208] ;  /* 0x00008200000c7ab9 */ /* 0x000fc60000000a00 */
[----:B------:R-:W-:-:S04]  /*0460*/  SEL R2, RZ, 0x1, P1 ;  /* 0x00000001ff027807 */ /* 0x000fc80000800000 */
[----:B------:R-:W-:Y:S01]  /*0470*/  SEL R2, R2, 0x2, P2 ;  /* 0x0000000202027807 */ /* 0x000fe20001000000 */
[----:B------:R-:W-:Y:S06]  /*0480*/  @!P0 BRA `(.L_x_4) ;  /* 0x00000000001c8947 */ /* 0x000fec0003800000 */
[----:B------:R-:W0:Y:S02]  /*0490*/  LDC.64 R4, c[0x0][0x598] ;  /* 0x00016600ff047b82 */ /* 0x000e240000000a00 */
[----:B0-----:R-:W2:Y:S02]  /*04a0*/  LDG.E.64 R4, desc[UR12][R4.64] ;  /* 0x0000000c04047981 */ /* 0x001ea4000c1e1b00 */
[----:B--2---:R-:W-:-:S04]  /*04b0*/  ISETP.NE.U32.AND P0, PT, R4, RZ, PT ;  /* 0x000000ff0400720c */ /* 0x004fc80003f05070 */
[----:B------:R-:W-:-:S13]  /*04c0*/  ISETP.NE.AND.EX P0, PT, R5, RZ, PT, P0 ;  /* 0x000000ff0500720c */ /* 0x000fda0003f05300 */
[----:B------:R-:W-:Y:S05]  /*04d0*/  @!P0 BRA `(.L_x_4) ;  /* 0x0000000000088947 */ /* 0x000fea0003800000 */
[----:B------:R2:W5:Y:S01]  /*04e0*/  LD.E R0, desc[UR12][R4.64] ;  /* 0x0000000c04007980 */ /* 0x000562000c101900 */
[----:B------:R-:W-:Y:S05]  /*04f0*/  BRA `(.L_x_5) ;  /* 0x0000000000207947 */ /* 0x000fea0003800000 */
.L_x_4:
[----:B------:R-:W-:Y:S02]  /*0500*/  ULDC.64 UR4, c[0x0][0x588] ;  /* 0x0001620000047ab9 */ /* 0x000fe40000000a00 */
[----:B------:R-:W-:-:S04]  /*0510*/  ISETP.NE.U32.AND P0, PT, RZ, UR4, PT ;  /* 0x00000004ff007c0c */ /* 0x000fc8000bf05070 */
[----:B------:R-:W-:-:S13]  /*0520*/  ISETP.NE.AND.EX P0, PT, RZ, UR5, PT, P0 ;  /* 0x00000005ff007c0c */ /* 0x000fda000bf05300 */
[----:B------:R-:W-:Y:S05]  /*0530*/  @!P0 BRA `(.L_x_6) ;  /* 0x00000000000c8947 */ /* 0x000fea0003800000 */
[----:B------:R-:W0:Y:S02]  /*0540*/  LDC.64 R4, c[0x0][0x588] ;  /* 0x00016200ff047b82 */ /* 0x000e240000000a00 */
[----:B0-----:R0:W5:Y:S01]  /*0550*/  LDG.E R0, desc[UR12][R4.64] ;  /* 0x0000000c04007981 */ /* 0x001162000c1e1900 */
[----:B------:R-:W-:Y:S05]  /*0560*/  BRA `(.L_x_5) ;  /* 0x0000000000047947 */ /* 0x000fea0003800000 */
.L_x_6:
[----:B------:R-:W1:Y:S02]  /*0570*/  LDC R0, c[0x0][0x580] ;  /* 0x00016000ff007b82 */ /* 0x000e640000000800 */
.L_x_5:
[----:B------:R-:W-:Y:S02]  /*0580*/  ULDC.64 UR4, c[0x0][0x5a0] ;  /* 0x0001680000047ab9 */ /* 0x000fe40000000a00 */
[----:B------:R-:W-:-:S04]  /*0590*/  ISETP.NE.U32.AND P0, PT, RZ, UR4, PT ;  /* 0x00000004ff007c0c */ /* 0x000fc8000bf05070 */
[----:B------:R-:W-:-:S13]  /*05a0*/  ISETP.NE.AND.EX P0, PT, RZ, UR5, PT, P0 ;  /* 0x00000005ff007c0c */ /* 0x000fda000bf05300 */
[----:B------:R-:W-:Y:S05]  /*05b0*/  @!P0 BRA `(.L_x_7) ;  /* 0x00000000001c8947 */ /* 0x000fea0003800000 */
[----:B0-2---:R-:W0:Y:S02]  /*05c0*/  LDC.64 R4, c[0x0][0x5a0] ;  /* 0x00016800ff047b82 */ /* 0x005e240000000a00 */
[----:B0-----:R-:W2:Y:S02]  /*05d0*/  LDG.E.64 R4, desc[UR12][R4.64] ;  /* 0x0000000c04047981 */ /* 0x001ea4000c1e1b00 */
[----:B--2---:R-:W-:-:S04]  /*05e0*/  ISETP.NE.U32.AND P0, PT, R4, RZ, PT ;  /* 0x000000ff0400720c */ /* 0x004fc80003f05070 */
[----:B------:R-:W-:-:S13]  /*05f0*/  ISETP.NE.AND.EX P0, PT, R5, RZ, PT, P0 ;  /* 0x000000ff0500720c */ /* 0x000fda0003f05300 */
[----:B------:R-:W-:Y:S05]  /*0600*/  @!P0 BRA `(.L_x_7) ;  /* 0x0000000000088947 */ /* 0x000fea0003800000 */
[----:B------:R0:W5:Y:S01]  /*0610*/  LD.E R14, desc[UR12][R4.64] ;  /* 0x0000000c040e7980 */ /* 0x000162000c101900 */
[----:B------:R-:W-:Y:S05]  /*0620*/  BRA `(.L_x_8) ;  /* 0x0000000000207947 */ /* 0x000fea0003800000 */
.L_x_7:
[----:B------:R-:W-:Y:S02]  /*0630*/  ULDC.64 UR4, c[0x0][0x590] ;  /* 0x0001640000047ab9 */ /* 0x000fe40000000a00 */
[----:B------:R-:W-:-:S04]  /*0640*/  ISETP.NE.U32.AND P0, PT, RZ, UR4, PT ;  /* 0x00000004ff007c0c */ /* 0x000fc8000bf05070 */
[----:B------:R-:W-:-:S13]  /*0650*/  ISETP.NE.AND.EX P0, PT, RZ, UR5, PT, P0 ;  /* 0x00000005ff007c0c */ /* 0x000fda000bf05300 */
[----:B------:R-:W-:Y:S05]  /*0660*/  @!P0 BRA `(.L_x_9) ;  /* 0x00000000000c8947 */ /* 0x000fea0003800000 */
[----:B------:R-:W3:Y:S02]  /*0670*/  LDC.64 R14, c[0x0][0x590] ;  /* 0x00016400ff0e7b82 */ /* 0x000ee40000000a00 */
[----:B---3--:R4:W5:Y:S01]  /*0680*/  LDG.E R14, desc[UR12][R14.64] ;  /* 0x0000000c0e0e7981 */ /* 0x008962000c1e1900 */
[----:B------:R-:W-:Y:S05]  /*0690*/  BRA `(.L_x_8) ;  /* 0x0000000000047947 */ /* 0x000fea0003800000 */
.L_x_9:
[----:B------:R-:W3:Y:S02]  /*06a0*/  LDC R14, c[0x0][0x584] ;  /* 0x00016100ff0e7b82 */ /* 0x000ee40000000800 */
.L_x_8:
[----:B------:R-:W1:Y:S01]  /*06b0*/  LDC R3, c[0x0][0x3c4] ;  /* 0x0000f100ff037b82 */ /* 0x000e620000000800 */
[----:B------:R-:W-:-:S07]  /*06c0*/  ISETP.NE.AND P0, PT, R7, RZ, PT ;  /* 0x000000ff0700720c */ /* 0x000fce0003f05270 */
[----:B------:R-:W4:Y:S01]  /*06d0*/  LDC.64 R10, c[0x0][0x3c8] ;  /* 0x0000f200ff0a7b82 */ /* 0x000f220000000a00 */
[----:B-1----:R-:W-:-:S05]  /*06e0*/  VIADD R3, R3, 0x3f ;  /* 0x0000003f03037836 */ /* 0x002fca0000000000 */
[----:B0-2---:R-:W-:-:S04]  /*06f0*/  SHF.R.S32.HI R4, RZ, 0x1f, R3 ;  /* 0x0000001fff047819 */ /* 0x005fc80000011403 */
[----:B------:R-:W-:-:S04]  /*0700*/  LEA.HI R4, R4, R3, RZ, 0x6 ;  /* 0x0000000304047211 */ /* 0x000fc800078f30ff */
[----:B------:R-:W-:-:S05]  /*0710*/  SHF.R.S32.HI R5, RZ, 0x6, R4 ;  /* 0x00000006ff057819 */ /* 0x000fca0000011404 */
[----:B----4-:R-:W-:-:S04]  /*0720*/  IMAD R4, R5, R10, RZ ;  /* 0x0000000a05047224 */ /* 0x010fc800078e02ff */
[----:B------:R-:W-:Y:S01]  /*0730*/  IMAD R3, R4, R11, RZ ;  /* 0x0000000b04037224 */ /* 0x000fe200078e02ff */
[----:B------:R-:W-:Y:S06]  /*0740*/  @!P0 BRA `(.L_x_10) ;  /* 0x0000005800188947 */ /* 0x000fec0003800000 */
[----:B------:R-:W-:-:S13]  /*0750*/  ISETP.NE.AND P0, PT, R7, 0x1, PT ;  /* 0x000000010700780c */ /* 0x000fda0003f05270 */
[----:B------:R-:W-:Y:S05]  /*0760*/  @P0 EXIT ;  /* 0x000000000000094d */ /* 0x000fea0003800000 */
[----:B------:R-:W-:Y:S01]  /*0770*/  ISETP.GE.AND P0, PT, R3, 0x1, PT ;  /* 0x000000010300780c */ /* 0x000fe20003f06270 */
[----:B------:R-:W-:Y:S01]  /*0780*/  UMOV UR4, URZ ;  /* 0x0000003f00047c82 */ /* 0x000fe20008000000 */
[----:B------:R-:W-:Y:S02]  /*0790*/  CS2R R54, SRZ ;  /* 0x0000000000367805 */ /* 0x000fe4000001ff00 */
[----:B------:R-:W-:Y:S02]  /*07a0*/  CS2R R56, SRZ ;  /* 0x0000000000387805 */ /* 0x000fe4000001ff00 */
[----:B------:R-:W-:Y:S02]  /*07b0*/  CS2R R58, SRZ ;  /* 0x00000000003a7805 */ /* 0x000fe4000001ff00 */
[----:B------:R-:W-:Y:S02]  /*07c0*/  CS2R R60, SRZ ;  /* 0x00000000003c7805 */ /* 0x000fe4000001ff00 */
[----:B------:R-:W-:-:S02]  /*07d0*/  CS2R R62, SRZ ;  /* 0x00000000003e7805 */ /* 0x000fc4000001ff00 */
[----:B------:R-:W-:Y:S02]  /*07e0*/  CS2R R64, SRZ ;  /* 0x0000000000407805 */ /* 0x000fe4000001ff00 */
        /* <DEDUP_REMOVED lines=25> */
[----:B------:R-:W-:Y:S01]  /*0980*/  CS2R R52, SRZ ;  /* 0x0000000000347805 */ /* 0x000fe2000001ff00 */
[----:B------:R-:W-:Y:S06]  /*0990*/  @!P0 BRA `(.L_x_11) ;  /* 0x0000000000e48947 */ /* 0x000fec0003800000 */
[----:B------:R-:W-:-:S04]  /*09a0*/  LOP3.LUT R4, R2, 0x1, RZ, 0xfc, !PT ;  /* 0x0000000102047812 */ /* 0x000fc800078efcff */
[----:B------:R-:W-:-:S13]  /*09b0*/  ISETP.NE.AND P1, PT, R4, 0x3, PT ;  /* 0x000000030400780c */ /* 0x000fda0003f25270 */
[----:B------:R-:W-:Y:S05]  /*09c0*/  @!P1 BRA `(.L_x_12) ;  /* 0x0000000000049947 */ /* 0x000fea0003800000 */
[----:B------:R-:W-:Y:S01]  /*09d0*/  BPT.TRAP 0x1 ;  /* 0x000000040000795c */ /* 0x000fe20000300000 */
.L_x_12:
[----:B------:R-:W0:Y:S01]  /*09e0*/  S2UR UR5, SR_CgaCtaId ;  /* 0x00000000000579c3 */ /* 0x000e220000008800 */
[----:B------:R-:W-:Y:S01]  /*09f0*/  SHF.L.U32 R4, RZ, 0x1f, RZ ;  /* 0x0000001fff047819 */ /* 0x000fe200000006ff */
[----:B------:R-:W-:Y:S02]  /*0a00*/  UMOV UR4, 0x400 ;  /* 0x0000040000047882 */ /* 0x000fe40000000000 */
[----:B0-----:R-:W-:-:S12]  /*0a10*/  ULEA UR5, UR5, UR4, 0x18 ;  /* 0x0000000405057291 */ /* 0x001fd8000f8ec03f */
.L_x_13:
[----:B0-----:R-:W-:-:S04]  /*0a20*/  IMAD.U32 R5, RZ, RZ, UR5 ;  /* 0x00000005ff057e24 */ /* 0x001fc8000f8e00ff */
[----:B------:R0:W1:Y:S03]  /*0a30*/  SYNCS.PHASECHK.TRANS64.TRYWAIT P1, [R5+URZ+0x36000], R4 ;  /* 0x03600004050075a7 */ /* 0x000066000802017f */
[----:B-1----:R-:W-:Y:S05]  /*0a40*/  @!P1 NANOSLEEP.SYNCS 0x989680 ;  /* 0x009896800000995d */ /* 0x002fea0003900000 */
[----:B------:R-:W1:Y:S02]  /*0a50*/  @!P1 SYNCS.PHASECHK.TRANS64 P1, [R5+URZ+0x36000], R4 ;  /* 0x03600004050095a7 */ /* 0x000e64000802007f */
[----:B-1----:R-:W-:Y:S05]  /*0a60*/  @!P1 BRA `(.L_x_13) ;  /* 0xfffffffc00ec9947 */ /* 0x002fea000383ffff */
[----:B------:R-:W-:Y:S01]  /*0a70*/  USHF.R.U32.HI UR4, URZ, 0x4, UR5 ;  /* 0x000000043f047899 */ /* 0x000fe20008011605 */
[----:B------:R-:W-:Y:S01]  /*0a80*/  WARPGROUP.ARRIVE ;  /* 0x00000000000079c5 */ /* 0x000fe20000000000 */
[----:B------:R-:W-:Y:S02]  /*0a90*/  UIADD3 UR5, UR5, 0x24000, URZ ;  /* 0x0002400005057890 */ /* 0x000fe4000fffe03f */
[----:B------:R-:W-:Y:S02]  /*0aa0*/  ULOP3.LUT UR4, UR4, 0x3fff, URZ, 0xc0, !UPT ;  /* 0x00003fff04047892 */ /* 0x000fe4000f8ec03f */
[----:B------:R-:W-:Y:S02]  /*0ab0*/  USHF.R.U32.HI UR5, URZ, 0x4, UR5 ;  /* 0x000000043f057899 */ /* 0x000fe40008011605 */
[----:B------:R-:W-:Y:S02]  /*0ac0*/  ULOP3.LUT UR10, UR4, 0x10000, URZ, 0xfc, !UPT ;  /* 0x00010000040a7892 */ /* 0x000fe4000f8efc3f */
[----:B------:R-:W-:-:S02]  /*0ad0*/  ULOP3.LUT UR8, UR5, 0x3fff, URZ, 0xc0, !UPT ;  /* 0x00003fff05087892 */ /* 0x000fc4000f8ec03f */
[----:B------:R-:W-:Y:S01]  /*0ae0*/  UIADD3 UR9, UR10, 0x200, URZ ;  /* 0x000002000a097890 */ /* 0x000fe2000fffe03f */
[----:B------:R-:W-:Y:S02]  /*0af0*/  UMOV UR7, 0x40000040 ;  /* 0x4000004000077882 */ /* 0x000fe40000000000 */
[----:B------:R-:W-:Y:S01]  /*0b00*/  UMOV UR4, UR10 ;  /* 0x0000000a00047c82 */ /* 0x000fe20008000000 */
[----:B------:R-:W-:Y:S01]  /*0b10*/  UMOV UR5, 0x40000040 ;  /* 0x4000004000057882 */ /* 0x000fe20000000000 */
[----:B------:R-:W-:Y:S02]  /*0b20*/  UMOV UR6, UR8 ;  /* 0x0000000800067c82 */ /* 0x000fe40008000000 */
[----:B------:R-:W-:Y:S01]  /*0b30*/  HGMMA.64x64x16.F32.BF16 R56, gdesc[UR4].tnspB, RZ, !UPT ;  /* 0x40e00000043879f0 */ /* 0x000fe2000c7018ff */
[----:B------:R-:W-:Y:S01]  /*0b40*/  UMOV UR4, UR9 ;  /* 0x0000000900047c82 */ /* 0x000fe20008000000 */
[----:B------:R-:W-:Y:S01]  /*0b50*/  UMOV UR5, 0x40000040 ;  /* 0x4000004000057882 */ /* 0x000fe20000000000 */
[----:B------:R-:W-:Y:S01]  /*0b60*/  UIADD3 UR9, UR10, 0x202, URZ ;  /* 0x000002020a097890 */ /* 0x000fe2000fffe03f */
[----:B------:R-:W-:Y:S01]  /*0b70*/  HGMMA.64x64x16.F32.BF16 R24, gdesc[UR4].tnspB, RZ, !UPT ;  /* 0x40e00000041879f0 */ /* 0x000fe2000c7018ff */
[----:B------:R-:W-:-:S02]  /*0b80*/  UIADD3 UR4, UR10, 0x2, URZ ;  /* 0x000000020a047890 */ /* 0x000fc4000fffe03f */
[----:B------:R-:W-:Y:S01]  /*0b90*/  UIADD3 UR6, UR8, 0x80, URZ ;  /* 0x0000008008067890 */ /* 0x000fe2000fffe03f */
[----:B------:R-:W-:Y:S01]  /*0ba0*/  UMOV UR5, 0x40000040 ;  /* 0x4000004000057882 */ /* 0x000fe20000000000 */
[----:B------:R-:W-:-:S07]  /*0bb0*/  UMOV UR7, 0x40000040 ;  /* 0x4000004000077882 */ /* 0x000fce0000000000 */
[----:B------:R-:W-:Y:S01]  /*0bc0*/  HGMMA.64x64x16.F32.BF16 R56, gdesc[UR4].tnspB, R56 ;  /* 0x40e00000043879f0 */ /* 0x000fe20008701838 */
[----:B------:R-:W-:Y:S01]  /*0bd0*/  UMOV UR4, UR9 ;  /* 0x0000000900047c82 */ /* 0x000fe20008000000 */
[----:B------:R-:W-:Y:S01]  /*0be0*/  UMOV UR5, 0x40000040 ;  /* 0x4000004000057882 */ /* 0x000fe20000000000 */
[----:B------:R-:W-:Y:S01]  /*0bf0*/  UIADD3 UR9, UR10, 0x204, URZ ;  /* 0x000002040a097890 */ /* 0x000fe2000fffe03f */
[----:B------:R-:W-:Y:S01]  /*0c00*/  HGMMA.64x64x16.F32.BF16 R24, gdesc[UR4].tnspB, R24 ;  /* 0x40e00000041879f0 */ /* 0x000fe20008701818 */
[----:B------:R-:W-:Y:S02]  /*0c10*/  UIADD3 UR4, UR10, 0x4, URZ ;  /* 0x000000040a047890 */ /* 0x000fe4000fffe03f */
[----:B------:R-:W-:Y:S01]  /*0c20*/  UIADD3 UR6, UR8, 0x100, URZ ;  /* 0x0000010008067890 */ /* 0x000fe2000fffe03f */
[----:B------:R-:W-:Y:S01]  /*0c30*/  UMOV UR5, 0x40000040 ;  /* 0x4000004000057882 */ /* 0x000fe20000000000 */
[----:B------:R-:W-:-:S07]  /*0c40*/  UMOV UR7, 0x40000040 ;  /* 0x4000004000077882 */ /* 0x000fce0000000000 */
[----:B------:R-:W-:Y:S01]  /*0c50*/  HGMMA.64x64x16.F32.BF16 R56, gdesc[UR4].tnspB, R56 ;  /* 0x40e00000043879f0 */ /* 0x000fe20008701838 */
[----:B------:R-:W-:Y:S01]  /*0c60*/  UMOV UR4, UR9 ;  /* 0x0000000900047c82 */ /* 0x000fe20008000000 */
[----:B------:R-:W-:Y:S02]  /*0c70*/  UMOV UR5, 0x40000040 ;  /* 0x4000004000057882 */ /* 0x000fe40000000000 */
[----:B------:R-:W-:Y:S01]  /*0c80*/  HGMMA.64x64x16.F32.BF16 R24, gdesc[UR4].tnspB, R24 ;  /* 0x40e00000041879f0 */ /* 0x000fe20008701818 */
[----:B------:R-:W-:Y:S02]  /*0c90*/  UIADD3 UR4, UR10, 0x6, URZ ;  /* 0x000000060a047890 */ /* 0x000fe4000fffe03f */
[----:B------:R-:W-:Y:S02]  /*0ca0*/  UIADD3 UR6, UR8, 0x180, URZ ;  /* 0x0000018008067890 */ /* 0x000fe4000fffe03f */
[----:B------:R-:W-:Y:S01]  /*0cb0*/  UIADD3 UR8, UR10, 0x206, URZ ;  /* 0x000002060a087890 */ /* 0x000fe2000fffe03f */
[----:B------:R-:W-:Y:S01]  /*0cc0*/  UMOV UR5, 0x40000040 ;  /* 0x4000004000057882 */ /* 0x000fe20000000000 */
[----:B------:R-:W-:-:S05]  /*0cd0*/  UMOV UR7, 0x40000040 ;  /* 0x4000004000077882 */ /* 0x000fca0000000000 */
[----:B------:R-:W-:Y:S01]  /*0ce0*/  HGMMA.64x64x16.F32.BF16 R56, gdesc[UR4].tnspB, R56 ;  /* 0x40e00000043879f0 */ /* 0x000fe20008701838 */
[----:B------:R-:W-:Y:S01]  /*0cf0*/  UMOV UR4, UR8 ;  /* 0x0000000800047c82 */ /* 0x000fe20008000000 */
[----:B------:R-:W-:Y:S02]  /*0d00*/  UMOV UR5, 0x40000040 ;  /* 0x4000004000057882 */ /* 0x000fe40000000000 */
[----:B------:R-:W-:Y:S01]  /*0d10*/  HGMMA.64x64x16.F32.BF16 R24, gdesc[UR4].tnspB, R24, gsb0 ;  /* 0x40e00000041879f0 */ /* 0x000fe20008001818 */
[----:B------:R-:W-:-:S05]  /*0d20*/  UMOV UR4, 0x1 ;  /* 0x0000000100047882 */ /* 0x000fca0000000000 */
.L_x_11:
[----:B0-----:R-:W-:-:S05]  /*0d30*/  VIMNMX R4, R3, 0x1, PT ;  /* 0x0000000103047848 */ /* 0x001fca0003fe0100 */
[----:B------:R-:W-:-:S05]  /*0d40*/  IMAD.IADD R3, R3, 0x1, -R4 ;  /* 0x0000000103037824 */ /* 0x000fca00078e0a04 */
[----:B------:R-:W-:-:S13]  /*0d50*/  ISETP.GE.AND P1, PT, R3, 0x1, PT ;  /* 0x000000010300780c */ /* 0x000fda0003f26270 */
[----:B------:R-:W-:Y:S05]  /*0d60*/  @!P1 BRA `(.L_x_14) ;  /* 0x0000000400549947 */ /* 0x000fea0003800000 */
[----:B------:R-:W0:Y:S01]  /*0d70*/  S2UR UR5, SR_CgaCtaId ;  /* 0x00000000000579c3 */ /* 0x000e220000008800 */
[----:B------:R-:W-:Y:S01]  /*0d80*/  UMOV UR6, 0x400 ;  /* 0x0000040000067882 */ /* 0x000fe20000000000 */
[----:B------:R-:W-:Y:S01]  /*0d90*/  LOP3.LUT R8, R2, 0x1, RZ, 0xfc, !PT ;  /* 0x0000000102087812 */ /* 0x000fe200078efcff */
[----:B------:R-:W-:Y:S01]  /*0da0*/  IMAD.MOV.U32 R7, RZ, RZ, RZ ;  /* 0x000000ffff077224 */ /* 0x000fe200078e00ff */
[----:B------:R-:W-:Y:S01]  /*0db0*/  UISETP.NE.U32.AND UP0, UPT, UR4, URZ, UPT ;  /* 0x0000003f0400728c */ /* 0x000fe2000bf05070 */
[----:B------:R-:W-:Y:S01]  /*0dc0*/  IMAD.MOV.U32 R4, RZ, RZ, R3 ;  /* 0x000000ffff047224 */ /* 0x000fe200078e0003 */
[----:B0-----:R-:W-:-:S04]  /*0dd0*/  ULEA UR6, UR5, UR6, 0x18 ;  /* 0x0000000605067291 */ /* 0x001fc8000f8ec03f */
[----:B------:R-:W-:Y:S02]  /*0de0*/  USHF.R.U32.HI UR5, URZ, 0x4, UR6 ;  /* 0x000000043f057899 */ /* 0x000fe40008011606 */
[----:B------:R-:W-:Y:S02]  /*0df0*/  UIADD3 UR7, UR6, 0x24000, URZ ;  /* 0x0002400006077890 */ /* 0x000fe4000fffe03f */
[----:B------:R-:W-:Y:S02]  /*0e00*/  ULOP3.LUT UR5, UR5, 0x3fff, URZ, 0xc0, !UPT ;  /* 0x00003fff05057892 */ /* 0x000fe4000f8ec03f */
[----:B------:R-:W-:Y:S02]  /*0e10*/  USHF.R.U32.HI UR8, URZ, 0x4, UR7 ;  /* 0x000000043f087899 */ /* 0x000fe40008011607 */
[----:B------:R-:W-:Y:S02]  /*0e20*/  ULOP3.LUT UR7, UR5, 0x10000, URZ, 0xfc, !UPT ;  /* 0x0001000005077892 */ /* 0x000fe4000f8efc3f */
[----:B------:R-:W-:Y:S01]  /*0e30*/  ULOP3.LUT UR17, UR8, 0x3fff, URZ, 0xc0, !UPT ;  /* 0x00003fff08117892 */ /* 0x000fe2000f8ec03f */
[----:B------:R-:W-:-:S11]  /*0e40*/  UMOV UR5, URZ ;  /* 0x0000003f00057c82 */ /* 0x000fd60008000000 */
.L_x_19:
[----:B------:R-:W-:-:S13]  /*0e50*/  ISETP.NE.AND P2, PT, R8, 0x3, PT ;  /* 0x000000030800780c */ /* 0x000fda0003f45270 */
[----:B0-----:R-:W-:Y:S05]  /*0e60*/  @!P2 BRA `(.L_x_15) ;  /* 0x000000000004a947 */ /* 0x001fea0003800000 */
[----:B------:R-:W-:Y:S01]  /*0e70*/  BPT.TRAP 0x1 ;  /* 0x000000040000795c */ /* 0x000fe20000300000 */
.L_x_15:
[----:B------:R-:W-:Y:S01]  /*0e80*/  SHF.L.U32 R5, R7, 0x1f, RZ ;  /* 0x0000001f07057819 */ /* 0x000fe200000006ff */
[----:B------:R-:W-:-:S12]  /*0e90*/  ULEA UR8, UR4, UR6, 0x3 ;  /* 0x0000000604087291 */ /* 0x000fd8000f8e183f */
.L_x_16:
[----:B0-----:R-:W-:-:S04]  /*0ea0*/  IMAD.U32 R6, RZ, RZ, UR8 ;  /* 0x00000008ff067e24 */ /* 0x001fc8000f8e00ff */
[----:B------:R0:W1:Y:S03]  /*0eb0*/  SYNCS.PHASECHK.TRANS64.TRYWAIT P1, [R6+URZ+0x36000], R5 ;  /* 0x03600005060075a7 */ /* 0x000066000802017f */
[----:B-1----:R-:W-:Y:S05]  /*0ec0*/  @!P1 NANOSLEEP.SYNCS 0x989680 ;  /* 0x009896800000995d */ /* 0x002fea0003900000 */
[----:B------:R-:W1:Y:S02]  /*0ed0*/  @!P1 SYNCS.PHASECHK.TRANS64 P1, [R6+URZ+0x36000], R5 ;  /* 0x03600005060095a7 */ /* 0x000e64000802007f */
[----:B-1----:R-:W-:Y:S05]  /*0ee0*/  @!P1 BRA `(.L_x_16) ;  /* 0xfffffffc00ec9947 */ /* 0x002fea000383ffff */
[----:B------:R-:W-:Y:S01]  /*0ef0*/  ULEA UR15, UR4, UR7, 0xa ;  /* 0x00000007040f7291 */ /* 0x000fe2000f8e503f */
[----:B------:R-:W-:Y:S01]  /*0f00*/  WARPGROUP.ARRIVE ;  /* 0x00000000000079c5 */ /* 0x000fe20000000000 */
[----:B------:R-:W-:Y:S02]  /*0f10*/  ULEA UR14, UR4, UR17, 0x9 ;  /* 0x00000011040e7291 */ /* 0x000fe4000f8e483f */
[----:B------:R-:W-:Y:S01]  /*0f20*/  UIADD3 UR16, UR15, 0x200, URZ ;  /* 0x000002000f107890 */ /* 0x000fe2000fffe03f */
[----:B------:R-:W-:Y:S02]  /*0f30*/  UMOV UR11, 0x40000040 ;  /* 0x40000040000b7882 */ /* 0x000fe40000000000 */
[----:B------:R-:W-:Y:S01]  /*0f40*/  UMOV UR8, UR15 ;  /* 0x0000000f00087c82 */ /* 0x000fe20008000000 */
[----:B------:R-:W-:Y:S01]  /*0f50*/  UMOV UR9, 0x40000040 ;  /* 0x4000004000097882 */ /* 0x000fe20000000000 */
[----:B------:R-:W-:Y:S02]  /*0f60*/  UMOV UR10, UR14 ;  /* 0x0000000e000a7c82 */ /* 0x000fe40008000000 */
[----:B------:R-:W-:Y:S01]  /*0f70*/  HGMMA.64x64x16.F32.BF16 R56, gdesc[UR8].tnspB, R56, UP0 ;  /* 0x40e00000083879f0 */ /* 0x000fe2000bf01838 */
[----:B------:R-:W-:Y:S01]  /*0f80*/  UMOV UR8, UR16 ;  /* 0x0000001000087c82 */ /* 0x000fe20008000000 */
[----:B------:R-:W-:Y:S01]  /*0f90*/  UMOV UR9, 0x40000040 ;  /* 0x4000004000097882 */ /* 0x000fe20000000000 */
[----:B------:R-:W-:Y:S01]  /*0fa0*/  UIADD3 UR16, UR15, 0x202, URZ ;  /* 0x000002020f107890 */ /* 0x000fe2000fffe03f */
[----:B------:R-:W-:Y:S01]  /*0fb0*/  HGMMA.64x64x16.F32.BF16 R24, gdesc[UR8].tnspB, R24, UP0 ;  /* 0x40e00000081879f0 */ /* 0x000fe2000bf01818 */
        /* <DEDUP_REMOVED lines=25> */
[----:B------:R-:W-:Y:S03]  /*1150*/  HGMMA.64x64x16.F32.BF16 R24, gdesc[UR8].tnspB, R24, gsb0 ;  /* 0x40e00000081879f0 */ /* 0x000fe60008001818 */
[----:B------:R-:W-:Y:S02]  /*1160*/  WARPGROUP.DEPBAR.LE gsb0, 0x1 ;  /* 0x00008000000079c5 */ /* 0x000fe40000010100 */
[----:B------:R-:W-:Y:S05]  /*1170*/  @!P2 BRA `(.L_x_17) ;  /* 0x000000000004a947 */ /* 0x000fea0003800000 */
[----:B------:R-:W-:Y:S01]  /*1180*/  BPT.TRAP 0x1 ;  /* 0x000000040000795c */ /* 0x000fe20000300000 */
.L_x_17:
[----:B------:R-:W-:Y:S01]  /*1190*/  ULEA UR8, UR5, UR6, 0x3 ;  /* 0x0000000605087291 */ /* 0x000fe2000f8e183f */
[----:B------:R-:W-:-:S03]  /*11a0*/  ISETP.GT.U32.AND P1, PT, R2, 0x1, PT ;  /* 0x000000010200780c */ /* 0x000fc60003f24070 */
[----:B------:R-:W-:-:S04]  /*11b0*/  UIADD3 UR8, UR8, 0x36048, URZ ;  /* 0x0003604808087890 */ /* 0x000fc8000fffe03f */
[----:B------:R-:W-:-:S09]  /*11c0*/  UPRMT UR8, URZ, 0x654, UR8 ;  /* 0x000006543f087896 */ /* 0x000fd20008000008 */
[----:B------:R-:W-:Y:S01]  /*11d0*/  SYNCS.ARRIVE.TRANS64.RED.A1T0 RZ, [UR8], RZ ;  /* 0x000000ffffff79a7 */ /* 0x000fe20008100408 */
[----:B------:R-:W-:Y:S05]  /*11e0*/  @P1 BRA `(.L_x_18) ;  /* 0x0000000000041947 */ /* 0x000fea0003800000 */
[----:B------:R-:W-:Y:S01]  /*11f0*/  BPT.TRAP 0x1 ;  /* 0x000000040000795c */ /* 0x000fe20000300000 */
.L_x_18:
[----:B------:R-:W-:Y:S01]  /*1200*/  UIADD3 UR4, UR4, 0x1, URZ ;  /* 0x0000000104047890 */ /* 0x000fe2000fffe03f */
[C---:B------:R-:W-:Y:S01]  /*1210*/  ISETP.GT.AND P1, PT, R4.reuse, 0x1, PT ;  /* 0x000000010400780c */ /* 0x040fe20003f24270 */
[----:B------:R-:W-:Y:S01]  /*1220*/  UIADD3 UR5, UR5, 0x1, URZ ;  /* 0x0000000105057890 */ /* 0x000fe2000fffe03f */
[----:B------:R-:W-:Y:S01]  /*1230*/  VIADD R4, R4, 0xffffffff ;  /* 0xffffffff04047836 */ /* 0x000fe20000000000 */
[----:B------:R-:W-:Y:S02]  /*1240*/  UISETP.NE.AND UP0, UPT, UR4, 0x9, UPT ;  /* 0x000000090400788c */ /* 0x000fe4000bf05270 */
[----:B------:R-:W-:Y:S02]  /*1250*/  UISETP.NE.AND UP1, UPT, UR5, 0x9, UPT ;  /* 0x000000090500788c */ /* 0x000fe4000bf25270 */
[----:B------:R-:W-:Y:S02]  /*1260*/  USEL UR8, URZ, 0x1, UP0 ;  /* 0x000000013f087887 */ /* 0x000fe40008000000 */
[----:B------:R-:W-:-:S02]  /*1270*/  USEL UR4, UR4, URZ, UP0 ;  /* 0x0000003f04047287 */ /* 0x000fc40008000000 */
[----:B------:R-:W-:Y:S02]  /*1280*/  USEL UR5, UR5, URZ, UP1 ;  /* 0x0000003f05057287 */ /* 0x000fe40008800000 */
[----:B------:R-:W-:Y:S01]  /*1290*/  UPLOP3.LUT UP0, UPT, UPT, UPT, UPT, 0x80, 0x0 ;  /* 0x000000000000789c */ /* 0x000fe20003f0f070 */
[----:B------:R-:W-:Y:S01]  /*12a0*/  LOP3.LUT R7, R7, UR8, RZ, 0x3c, !PT ;  /* 0x0000000807077c12 */ /* 0x000fe2000f8e3cff */
[----:B------:R-:W-:Y:S09]  /*12b0*/  @P1 BRA `(.L_x_19) ;  /* 0xfffffff800e41947 */ /* 0x000ff2000383ffff */
.L_x_14:
[----:B------:R-:W-:Y:S02]  /*12c0*/  WARPGROUP.DEPBAR.LE gsb0, 0x0 ;  /* 0x00008000000079c5 */ /* 0x000fe40000010000 */
[----:B------:R-:W-:Y:S05]  /*12d0*/  @!P0 BRA `(.L_x_20) ;  /* 0x0000000000448947 */ /* 0x000fea0003800000 */
[----:B------:R-:W-:-:S04]  /*12e0*/  LOP3.LUT R4, R2, 0x1, RZ, 0xfc, !PT ;  /* 0x0000000102047812 */ /* 0x000fc800078efcff */
[----:B------:R-:W-:-:S13]  /*12f0*/  ISETP.NE.AND P0, PT, R4, 0x3, PT ;  /* 0x000000030400780c */ /* 0x000fda0003f05270 */
[----:B------:R-:W-:Y:S05]  /*1300*/  @!P0 BRA `(.L_x_21) ;  /* 0x0000000000048947 */ /* 0x000fea0003800000 */
[----:B------:R-:W-:Y:S01]  /*1310*/  BPT.TRAP 0x1 ;  /* 0x000000040000795c */ /* 0x000fe20000300000 */
.L_x_21:
[----:B0-----:R-:W0:Y:S01]  /*1320*/  S2R R6, SR_CgaCtaId ;  /* 0x0000000000067919 */ /* 0x001e220000008800 */
[----:B------:R-:W-:Y:S01]  /*1330*/  IMAD.WIDE.U32 R4, R3, 0x38e38e39, RZ ;  /* 0x38e38e3903047825 */ /* 0x000fe200078e00ff */
[----:B------:R-:W-:-:S04]  /*1340*/  ISETP.GT.U32.AND P0, PT, R2, 0x1, PT ;  /* 0x000000010200780c */ /* 0x000fc80003f04070 */
[----:B------:R-:W-:Y:S02]  /*1350*/  SHF.R.U32.HI R4, RZ, 0x1, R5 ;  /* 0x00000001ff047819 */ /* 0x000fe40000011605 */
[----:B------:R-:W-:-:S03]  /*1360*/  MOV R5, 0x400 ;  /* 0x0000040000057802 */ /* 0x000fc60000000f00 */
[----:B------:R-:W-:Y:S01]  /*1370*/  IMAD R3, R4, -0x9, R3 ;  /* 0xfffffff704037824 */ /* 0x000fe200078e0203 */
[----:B0-----:R-:W-:-:S05]  /*1380*/  LEA R6, R6, R5, 0x18 ;  /* 0x0000000506067211 */ /* 0x001fca00078ec0ff */
[----:B------:R-:W-:-:S04]  /*1390*/  IMAD R3, R3, 0x8, R6 ;  /* 0x0000000803037824 */ /* 0x000fc800078e0206 */
[----:B------:R-:W-:-:S05]  /*13a0*/  VIADD R3, R3, 0x36048 ;  /* 0x0003604803037836 */ /* 0x000fca0000000000 */
[----:B------:R-:W-:-:S04]  /*13b0*/  PRMT R3, RZ, 0x654, R3 ;  /* 0x00000654ff037816 */ /* 0x000fc80000000003 */
[----:B------:R1:W-:Y:S01]  /*13c0*/  SYNCS.ARRIVE.TRANS64.RED.A1T0 RZ, [R3+URZ], RZ ;  /* 0x000000ff03ff79a7 */ /* 0x0003e2000810043f */
[----:B------:R-:W-:Y:S05]  /*13d0*/  @P0 BRA `(.L_x_20) ;  /* 0x0000000000040947 */ /* 0x000fea0003800000 */
[----:B------:R-:W-:Y:S01]  /*13e0*/  BPT.TRAP 0x1 ;  /* 0x000000040000795c */ /* 0x000fe20000300000 */
.L_x_20:
[----:B-1----:R-:W1:Y:S01]  /*13f0*/  S2R R3, SR_TID.X ;  /* 0x0000000000037919 */ /* 0x002e620000002100 */
[----:B------:R-:W-:Y:S01]  /*1400*/  ULDC.64 UR4, c[0x0][0x280] ;  /* 0x0000a00000047ab9 */ /* 0x000fe20000000a00 */
[----:B0-----:R-:W0:Y:S01]  /*1410*/  S2R R5, SR_CTAID.Y ;  /* 0x0000000000057919 */ /* 0x001e220000002600 */
[----:B------:R-:W2:Y:S01]  /*1420*/  S2R R13, SR_CTAID.X ;  /* 0x00000000000d7919 */ /* 0x000ea20000002500 */
[----:B-1----:R-:W-:-:S04]  /*1430*/  SHF.R.S32.HI R2, RZ, 0x1f, R3 ;  /* 0x0000001fff027819 */ /* 0x002fc80000011403 */
[----:B------:R-:W-:Y:S01]  /*1440*/  LEA.HI R2, R2, R3, RZ, 0x7 ;  /* 0x0000000302027211 */ /* 0x000fe200078f38ff */
[----:B0-----:R-:W-:-:S03]  /*1450*/  IMAD.SHL.U32 R5, R5, 0x40, RZ ;  /* 0x0000004005057824 */ /* 0x001fc600078e00ff */
[----:B------:R-:W-:Y:S01]  /*1460*/  LOP3.LUT R2, R2, 0xffffff80, RZ, 0xc0, !PT ;  /* 0xffffff8002027812 */ /* 0x000fe200078ec0ff */
[----:B--2---:R-:W-:Y:S01]  /*1470*/  IMAD.SHL.U32 R8, R13, 0x80, RZ ;  /* 0x000000800d087824 */ /* 0x004fe200078e00ff */
[----:B------:R-:W-:-:S03]  /*1480*/  ISETP.GE.AND P0, PT, R5, UR5, PT ;  /* 0x0000000505007c0c */ /* 0x000fc6000bf06270 */
[----:B------:R-:W-:Y:S01]  /*1490*/  IMAD.IADD R4, R3, 0x1, -R2 ;  /* 0x0000000103047824 */ /* 0x000fe200078e0a02 */
[----:B------:R-:W-:-:S04]  /*14a0*/  ISETP.GE.OR P0, PT, R8, UR4, P0 ;  /* 0x0000000408007c0c */ /* 0x000fc80008706670 */
[----:B------:R-:W-:-:S04]  /*14b0*/  SHF.R.S32.HI R7, RZ, 0x1f, R4 ;  /* 0x0000001fff077819 */ /* 0x000fc80000011404 */
[----:B------:R-:W-:-:S04]  /*14c0*/  LEA.HI R2, R7, R4, RZ, 0x2 ;  /* 0x0000000407027211 */ /* 0x000fc800078f10ff */
[--C-:B------:R-:W-:Y:S02]  /*14d0*/  SHF.R.S32.HI R16, RZ, 0x2, R2.reuse ;  /* 0x00000002ff107819 */ /* 0x100fe40000011402 */
[----:B------:R-:W-:-:S04]  /*14e0*/  SHF.R.S32.HI R3, RZ, 0x1f, R2 ;  /* 0x0000001fff037819 */ /* 0x000fc80000011402 */
[----:B------:R-:W-:-:S04]  /*14f0*/  LEA.HI R3, R3, R16, RZ, 0x3 ;  /* 0x0000001003037211 */ /* 0x000fc800078f18ff */
[----:B------:R-:W-:Y:S01]  /*1500*/  LOP3.LUT R17, R3, 0xfffffff8, RZ, 0xc0, !PT ;  /* 0xfffffff803117812 */ /* 0x000fe200078ec0ff */
[----:B------:R-:W-:Y:S06]  /*1510*/  @P0 EXIT ;  /* 0x000000000000094d */ /* 0x000fec0003800000 */
[----:B------:R-:W-:Y:S01]  /*1520*/  LOP3.LUT R9, R2, 0x7ffffffc, RZ, 0xc0, !PT ;  /* 0x7ffffffc02097812 */ /* 0x000fe200078ec0ff */
[----:B------:R-:W-:Y:S01]  /*1530*/  IMAD.IADD R16, R16, 0x1, -R17 ;  /* 0x0000000110107824 */ /* 0x000fe200078e0a11 */
[----:B------:R-:W0:Y:S01]  /*1540*/  LDC.64 R2, c[0x0][0x5d0] ;  /* 0x00017400ff027b82 */ /* 0x000e220000000a00 */
[----:B------:R-:W-:Y:S02]  /*1550*/  LEA.HI R7, R7, R4, RZ, 0x5 ;  /* 0x0000000407077211 */ /* 0x000fe400078f28ff */
[----:B------:R-:W-:Y:S01]  /*1560*/  IMAD.IADD R9, R4, 0x1, -R9 ;  /* 0x0000000104097824 */ /* 0x000fe200078e0a09 */
[--C-:B------:R-:W-:Y:S02]  /*1570*/  SHF.R.S32.HI R17, RZ, 0x1f, R16.reuse ;  /* 0x0000001fff117819 */ /* 0x100fe40000011410 */
[----:B------:R-:W-:Y:S01]  /*1580*/  SHF.R.S32.HI R11, RZ, 0x5, R7 ;  /* 0x00000005ff0b7819 */ /* 0x000fe20000011407 */
[----:B------:R-:W-:Y:S01]  /*1590*/  IMAD.SHL.U32 R4, R9, 0x2, RZ ;  /* 0x0000000209047824 */ /* 0x000fe200078e00ff */
[----:B---3-5:R-:W-:Y:S01]  /*15a0*/  FSETP.NEU.AND P1, PT, R14, RZ, PT ;  /* 0x000000ff0e00720b */ /* 0x028fe20003f2d000 */
[----:B------:R-:W-:-:S03]  /*15b0*/  IMAD.WIDE R6, R13, 0x80, R16 ;  /* 0x000000800d067825 */ /* 0x000fc600078e0210 */
[----:B------:R-:W-:Y:S01]  /*15c0*/  SHF.R.S32.HI R10, RZ, 0x1f, R4 ;  /* 0x0000001fff0a7819 */ /* 0x000fe20000011404 */
[----:B------:R-:W-:Y:S01]  /*15d0*/  IMAD R13, R11, -0x10, -R8 ;  /* 0xfffffff00b0d7824 */ /* 0x000fe200078e0a08 */
[----:B------:R-:W-:Y:S01]  /*15e0*/  IADD3 R8, P0, R5, R4, RZ ;  /* 0x0000000405087210 */ /* 0x000fe20007f1e0ff */
[----:B------:R-:W-:Y:S01]  /*15f0*/  IMAD.WIDE R6, R11, 0x10, R6 ;  /* 0x000000100b067825 */ /* 0x000fe200078e0206 */
[----:B------:R-:W-:Y:S02]  /*1600*/  IADD3 R15, -R4, UR5, -R5 ;  /* 0x00000005040f7c10 */ /* 0x000fe4000fffe905 */
[----:B------:R-:W-:Y:S02]  /*1610*/  LEA.HI.X.SX32 R9, R5, R10, 0x1, P0 ;  /* 0x0000000a05097211 */ /* 0x000fe400000f0eff */
[----:B------:R-:W-:Y:S02]  /*1620*/  IADD3 R16, R13, UR4, -R16 ;  /* 0x000000040d107c10 */ /* 0x000fe4000fffe810 */
[----:B------:R-:W-:Y:S01]  /*1630*/  ISETP.GT.AND P4, PT, R15, RZ, PT ;  /* 0x000000ff0f00720c */ /* 0x000fe20003f84270 */
[-C--:B0-----:R-:W-:Y:S01]  /*1640*/  IMAD R4, R7, R2.reuse, RZ ;  /* 0x0000000207047224 */ /* 0x081fe200078e02ff */
[----:B------:R-:W-:Y:S01]  /*1650*/  SHF.L.U64.HI R19, R2, 0x3, R3 ;  /* 0x0000000302137819 */ /* 0x000fe20000010203 */
[----:B------:R-:W-:Y:S01]  /*1660*/  IMAD.WIDE.U32 R10, R6, R2, R8 ;  /* 0x00000002060a7225 */ /* 0x000fe200078e0008 */
[----:B------:R-:W-:-:S02]  /*1670*/  P2R R5, PR, RZ, 0x10 ;  /* 0x00000010ff057803 */ /* 0x000fc40000000000 */
[----:B------:R-:W-:Y:S01]  /*1680*/  ISETP.GT.AND P0, PT, R16, RZ, P4 ;  /* 0x000000ff1000720c */ /* 0x000fe20002704270 */
[----:B------:R-:W-:Y:S01]  /*1690*/  IMAD R13, R6, R3, R4 ;  /* 0x00000003060d7224 */ /* 0x000fe200078e0204 */
[C---:B------:R-:W-:Y:S01]  /*16a0*/  SHF.L.U64.HI R18, R2.reuse, 0x6, R3 ;  /* 0x0000000602127819 */ /* 0x040fe20000010203 */
[C---:B------:R-:W-:Y:S02]  /*16b0*/  IMAD.SHL.U32 R20, R2.reuse, 0x8, RZ ;  /* 0x0000000802147824 */ /* 0x040fe400078e00ff */
[----:B------:R-:W-:Y:S02]  /*16c0*/  IMAD.SHL.U32 R17, R2, 0x40, RZ ;  /* 0x0000004002117824 */ /* 0x000fe400078e00ff */
[----:B------:R-:W-:Y:S01]  /*16d0*/  IMAD.IADD R13, R11, 0x1, R13 ;  /* 0x000000010b0d7824 */ /* 0x000fe200078e020d */
[----:B------:R-:W-:Y:S06]  /*16e0*/  @!P1 BRA `(.L_x_22) ;  /* 0x00000030008c9947 */ /* 0x000fec0003800000 */
[----:B------:R-:W-:Y:S01]  /*16f0*/  ULDC.64 UR6, c[0x0][0x5b0] ;  /* 0x00016c0000067ab9 */ /* 0x000fe20000000a00 */
[----:B------:R-:W-:Y:S01]  /*1700*/  ULDC.64 UR8, c[0x0][0x5a8] ;  /* 0x00016a0000087ab9 */ /* 0x000fe20000000a00 */
[----:B------:R-:W-:Y:S01]  /*1710*/  IMAD R21, R7, UR6, RZ ;  /* 0x0000000607157c24 */ /* 0x000fe2000f8e02ff */
[----:B------:R-:W-:Y:S01]  /*1720*/  ULDC.64 UR4, c[0x0][0x5c8] ;  /* 0x0001720000047ab9 */ /* 0x000fe20000000a00 */
[----:B------:R-:W-:-:S04]  /*1730*/  IMAD.WIDE.U32 R2, R6, UR6, R8 ;  /* 0x0000000606027c25 */ /* 0x000fc8000f8e0008 */
[----:B------:R-:W-:Y:S01]  /*1740*/  IMAD R21, R6, UR7, R21 ;  /* 0x0000000706157c24 */ /* 0x000fe2000f8e0215 */
[----:B------:R-:W-:-:S03]  /*1750*/  LEA R4, P1, R2, UR8, 0x1 ;  /* 0x0000000802047c11 */ /* 0x000fc6000f8208ff */
[----:B------:R-:W-:-:S05]  /*1760*/  IMAD.IADD R3, R3, 0x1, R21 ;  /* 0x0000000103037824 */ /* 0x000fca00078e0215 */
[----:B------:R-:W-:-:S05]  /*1770*/  LEA.HI.X R5, R2, UR9, R3, 0x1, P1 ;  /* 0x0000000902057c11 */ /* 0x000fca00088f0c03 */
[----:B------:R-:W2:Y:S01]  /*1780*/  @P0 LDG.E.LTC128B.U16 R22, desc[UR12][R4.64] ;  /* 0x0000000c04160981 */ /* 0x000ea2000c1e1520 */
[----:B------:R-:W-:Y:S01]  /*1790*/  ISETP.GT.AND P3, PT, R15, 0x1, PT ;  /* 0x000000010f00780c */ /* 0x000fe20003f64270 */
[----:B------:R-:W-:Y:S01]  /*17a0*/  BSSY B0, `(.L_x_23) ;  /* 0x000000c000007945 */ /* 0x000fe20003800000 */
[----:B------:R-:W-:Y:S02]  /*17b0*/  LEA R2, P2, R10, UR4, 0x1 ;  /* 0x000000040a027c11 */ /* 0x000fe4000f8408ff */
[----:B------:R-:W-:Y:S01]  /*17c0*/  ISETP.GT.AND P1, PT, R16, RZ, P3 ;  /* 0x000000ff1000720c */ /* 0x000fe20001f24270 */
[----:B--2---:R-:W-:-:S04]  /*17d0*/  IMAD.U32 R3, R22, 0x10000, RZ ;  /* 0x0001000016037824 */ /* 0x004fc800078e00ff */
[----:B------:R-:W-:-:S04]  /*17e0*/  FMUL R3, R3, R14 ;  /* 0x0000000e03037220 */ /* 0x000fc80000400000 */
[----:B------:R-:W-:-:S05]  /*17f0*/  FFMA R3, R56, R0, R3 ;  /* 0x0000000038037223 */ /* 0x000fca0000000003 */
[----:B------:R-:W-:Y:S02]  /*1800*/  F2FP.BF16.F32.PACK_AB R11, RZ, R3 ;  /* 0x00000003ff0b723e */ /* 0x000fe400000010ff */
[----:B------:R-:W-:Y:S02]  /*1810*/  P2R R3, PR, RZ, 0x8 ;  /* 0x00000008ff037803 */ /* 0x000fe40000000000 */
[----:B------:R-:W-:-:S05]  /*1820*/  LEA.HI.X R3, R10, UR5, R13, 0x1, P2 ;  /* 0x000000050a037c11 */ /* 0x000fca00090f0c0d */
[----:B------:R0:W-:Y:S01]  /*1830*/  @P0 STG.E.U16 desc[UR12][R2.64], R11 ;  /* 0x0000000b02000986 */ /* 0x0001e2000c10150c */
[----:B------:R-:W-:Y:S05]  /*1840*/  @!P1 BRA `(.L_x_24) ;  /* 0x0000000000049947 */ /* 0x000fea0003800000 */
[----:B------:R1:W5:Y:S02]  /*1850*/  LDG.E.LTC128B.U16 R22, desc[UR12][R4.64+0x2] ;  /* 0x0000020c04167981 */ /* 0x000364000c1e1520 */
.L_x_24:
[----:B------:R-:W-:Y:S05]  /*1860*/  BSYNC B0 ;  /* 0x0000000000007941 */ /* 0x000fea0003800000 */
.L_x_23:
[----:B------:R-:W-:Y:S01]  /*1870*/  USHF.L.U32 UR4, UR6, 0x3, URZ ;  /* 0x0000000306047899 */ /* 0x000fe2000800063f */
[----:B-----5:R-:W-:Y:S01]  /*1880*/  IMAD.U32 R13, R22, 0x10000, RZ ;  /* 0x00010000160d7824 */ /* 0x020fe200078e00ff */
[----:B------:R-:W-:Y:S01]  /*1890*/  USHF.L.U64.HI UR5, UR6, 0x3, UR7 ;  /* 0x0000000306057899 */ /* 0x000fe20008010207 */
[----:B------:R-:W-:Y:S02]  /*18a0*/  ISETP.GT.AND P0, PT, R16, 0x8, P4 ;  /* 0x000000081000780c */ /* 0x000fe40002704270 */
[----:B------:R-:W-:Y:S01]  /*18b0*/  FMUL R56, R13, R14 ;  /* 0x0000000e0d387220 */ /* 0x000fe20000400000 */
[----:B------:R-:W-:Y:S02]  /*18c0*/  IMAD.U32 R10, RZ, RZ, UR4 ;  /* 0x00000004ff0a7e24 */ /* 0x000fe4000f8e00ff */
[----:B0-----:R-:W-:Y:S02]  /*18d0*/  IMAD.U32 R11, RZ, RZ, UR5 ;  /* 0x00000005ff0b7e24 */ /* 0x001fe4000f8e00ff */
[----:B------:R-:W-:Y:S01]  /*18e0*/  FFMA R56, R57, R0, R56 ;  /* 0x0000000039387223 */ /* 0x000fe20000000038 */
[----:B------:R-:W-:-:S04]  /*18f0*/  IMAD.WIDE.U32 R12, R6, UR6, R10 ;  /* 0x00000006060c7c25 */ /* 0x000fc8000f8e000a */
[----:B------:R-:W-:Y:S02]  /*1900*/  F2FP.BF16.F32.PACK_AB R57, RZ, R56 ;  /* 0x00000038ff39723e */ /* 0x000fe400000010ff */
[----:B------:R-:W-:-:S03]  /*1910*/  IADD3 R23, P2, R8, R12, RZ ;  /* 0x0000000c08177210 */ /* 0x000fc60007f5e0ff */
[----:B------:R0:W-:Y:S01]  /*1920*/  @P1 STG.E.U16 desc[UR12][R2.64+0x2], R57 ;  /* 0x0000023902001986 */ /* 0x0001e2000c10150c */
[----:B------:R-:W-:Y:S02]  /*1930*/  IADD3.X R56, R9, R21, R13, P2, !PT ;  /* 0x0000001509387210 */ /* 0x000fe400017fe40d */
[----:B------:R-:W-:-:S04]  /*1940*/  LEA R12, P2, R23, UR8, 0x1 ;  /* 0x00000008170c7c11 */ /* 0x000fc8000f8408ff */
[----:B------:R-:W-:-:S05]  /*1950*/  LEA.HI.X R13, R23, UR9, R56, 0x1, P2 ;  /* 0x00000009170d7c11 */ /* 0x000fca00090f0c38 */
[----:B------:R-:W2:Y:S01]  /*1960*/  @P0 LDG.E.LTC128B.U16 R22, desc[UR12][R12.64] ;  /* 0x0000000c0c160981 */ /* 0x000ea2000c1e1520 */
[C---:B------:R-:W-:Y:S01]  /*1970*/  IMAD.SHL.U32 R23, R20.reuse, 0x2, RZ ;  /* 0x0000000214177824 */ /* 0x040fe200078e00ff */
[----:B------:R-:W-:Y:S01]  /*1980*/  SHF.L.U64.HI R19, R20, 0x1, R19 ;  /* 0x0000000114137819 */ /* 0x000fe20000010213 */
[----:B------:R-:W-:Y:S01]  /*1990*/  BSSY B0, `(.L_x_25) ;  /* 0x000000b000007945 */ /* 0x000fe20003800000 */
[----:B------:R-:W-:Y:S02]  /*19a0*/  ISETP.GT.AND P1, PT, R16, 0x8, P3 ;  /* 0x000000081000780c */ /* 0x000fe40001f24270 */
[----:B------:R-:W-:Y:S01]  /*19b0*/  IADD3 R20, P2, R23, R2, RZ ;  /* 0x0000000217147210 */ /* 0x000fe20007f5e0ff */
[----:B--2---:R-:W-:-:S04]  /*19c0*/  IMAD.U32 R21, R22, 0x10000, RZ ;  /* 0x0001000016157824 */ /* 0x004fc800078e00ff */
[----:B------:R-:W-:-:S04]  /*19d0*/  FMUL R21, R21, R14 ;  /* 0x0000000e15157220 */ /* 0x000fc80000400000 */
[----:B------:R-:W-:-:S05]  /*19e0*/  FFMA R21, R58, R0, R21 ;  /* 0x000000003a157223 */ /* 0x000fca0000000015 */
[----:B------:R-:W-:Y:S01]  /*19f0*/  F2FP.BF16.F32.PACK_AB R56, RZ, R21 ;  /* 0x00000015ff38723e */ /* 0x000fe200000010ff */
[----:B------:R-:W-:-:S05]  /*1a00*/  IMAD.X R21, R19, 0x1, R3, P2 ;  /* 0x0000000113157824 */ /* 0x000fca00010e0603 */
[----:B------:R0:W-:Y:S01]  /*1a10*/  @P0 STG.E.U16 desc[UR12][R20.64], R56 ;  /* 0x0000003814000986 */ /* 0x0001e2000c10150c */
[----:B------:R-:W-:Y:S05]  /*1a20*/  @!P1 BRA `(.L_x_26) ;  /* 0x0000000000049947 */ /* 0x000fea0003800000 */
[----:B------:R2:W5:Y:S02]  /*1a30*/  LDG.E.LTC128B.U16 R22, desc[UR12][R12.64+0x2] ;  /* 0x0000020c0c167981 */ /* 0x000564000c1e1520 */
.L_x_26:
[----:B------:R-:W-:Y:S05]  /*1a40*/  BSYNC B0 ;  /* 0x0000000000007941 */ /* 0x000fea0003800000 */
.L_x_25:
[----:B0----5:R-:W-:Y:S01]  /*1a50*/  IMAD.U32 R57, R22, 0x10000, RZ ;  /* 0x0001000016397824 */ /* 0x021fe200078e00ff */
[----:B------:R-:W-:Y:S01]  /*1a60*/  ISETP.GT.AND P3, PT, R15, 0x8, PT ;  /* 0x000000080f00780c */ /* 0x000fe20003f64270 */
[----:B------:R-:W-:Y:S02]  /*1a70*/  BSSY B0, `(.L_x_27) ;  /* 0x0000009000007945 */ /* 0x000fe40003800000 */
[----:B------:R-:W-:Y:S01]  /*1a80*/  FMUL R56, R57, R14 ;  /* 0x0000000e39387220 */ /* 0x000fe20000400000 */
[----:B------:R-:W-:Y:S02]  /*1a90*/  ISETP.GT.AND P0, PT, R16, RZ, P3 ;  /* 0x000000ff1000720c */ /* 0x000fe40001f04270 */
[----:B------:R-:W-:Y:S01]  /*1aa0*/  P2R R57, PR, RZ, 0x8 ;  /* 0x00000008ff397803 */ /* 0x000fe20000000000 */
[----:B------:R-:W-:-:S05]  /*1ab0*/  FFMA R56, R59, R0, R56 ;  /* 0x000000003b387223 */ /* 0x000fca0000000038 */
[----:B------:R-:W-:-:S05]  /*1ac0*/  F2FP.BF16.F32.PACK_AB R56, RZ, R56 ;  /* 0x00000038ff38723e */ /* 0x000fca00000010ff */
[----:B------:R0:W-:Y:S01]  /*1ad0*/  @P1 STG.E.U16 desc[UR12][R20.64+0x2], R56 ;  /* 0x0000023814001986 */ /* 0x0001e2000c10150c */
[----:B------:R-:W-:Y:S05]  /*1ae0*/  @!P0 BRA `(.L_x_28) ;  /* 0x0000000000048947 */ /* 0x000fea0003800000 */
[----:B------:R3:W5:Y:S02]  /*1af0*/  LDG.E.LTC128B.U16 R22, desc[UR12][R4.64+0x10] ;  /* 0x0000100c04167981 */ /* 0x000764000c1e1520 */
.L_x_28:
[----:B------:R-:W-:Y:S05]  /*1b00*/  BSYNC B0 ;  /* 0x0000000000007941 */ /* 0x000fea0003800000 */
.L_x_27:
[----:B-----5:R-:W-:Y:S01]  /*1b10*/  IMAD.U32 R57, R22, 0x10000, RZ ;  /* 0x0001000016397824 */ /* 0x020fe200078e00ff */
[----:B------:R-:W-:Y:S01]  /*1b20*/  ISETP.GT.AND P2, PT, R15, 0x9, PT ;  /* 0x000000090f00780c */ /* 0x000fe20003f44270 */
[----:B------:R-:W-:Y:S02]  /*1b30*/  BSSY B0, `(.L_x_29) ;  /* 0x0000009000007945 */ /* 0x000fe40003800000 */
[----:B------:R-:W-:Y:S01]  /*1b40*/  FMUL R57, R57, R14 ;  /* 0x0000000e39397220 */ /* 0x000fe20000400000 */
[----:B------:R-:W-:Y:S02]  /*1b50*/  ISETP.GT.AND P1, PT, R16, RZ, P2 ;  /* 0x000000ff1000720c */ /* 0x000fe40001724270 */
[----:B0-----:R-:W-:Y:S01]  /*1b60*/  P2R R56, PR, RZ, 0x4 ;  /* 0x00000004ff387803 */ /* 0x001fe20000000000 */
[----:B------:R-:W-:-:S05]  /*1b70*/  FFMA R57, R60, R0, R57 ;  /* 0x000000003c397223 */ /* 0x000fca0000000039 */
[----:B------:R-:W-:-:S05]  /*1b80*/  F2FP.BF16.F32.PACK_AB R57, RZ, R57 ;  /* 0x00000039ff39723e */ /* 0x000fca00000010ff */
[----:B------:R0:W-:Y:S01]  /*1b90*/  @P0 STG.E.U16 desc[UR12][R2.64+0x10], R57 ;  /* 0x0000103902000986 */ /* 0x0001e2000c10150c */
[----:B------:R-:W-:Y:S05]  /*1ba0*/  @!P1 BRA `(.L_x_30) ;  /* 0x0000000000049947 */ /* 0x000fea0003800000 */
[----:B------:R4:W5:Y:S02]  /*1bb0*/  LDG.E.LTC128B.U16 R22, desc[UR12][R4.64+0x12] ;  /* 0x0000120c04167981 */ /* 0x000964000c1e1520 */
.L_x_30:
[----:B------:R-:W-:Y:S05]  /*1bc0*/  BSYNC B0 ;  /* 0x0000000000007941 */ /* 0x000fea0003800000 */
.L_x_29:
[----:B0----5:R-:W-:Y:S01]  /*1bd0*/  IMAD.U32 R57, R22, 0x10000, RZ ;  /* 0x0001000016397824 */ /* 0x021fe200078e00ff */
[----:B------:R-:W-:Y:S01]  /*1be0*/  ISETP.GT.AND P0, PT, R16, 0x8, P3 ;  /* 0x000000081000780c */ /* 0x000fe20001f04270 */
[----:B------:R-:W-:Y:S02]  /*1bf0*/  BSSY B0, `(.L_x_31) ;  /* 0x0000007000007945 */ /* 0x000fe40003800000 */
[----:B------:R-:W-:-:S04]  /*1c00*/  FMUL R56, R57, R14 ;  /* 0x0000000e39387220 */ /* 0x000fc80000400000 */
[----:B------:R-:W-:-:S05]  /*1c10*/  FFMA R56, R61, R0, R56 ;  /* 0x000000003d387223 */ /* 0x000fca0000000038 */
[----:B------:R-:W-:-:S05]  /*1c20*/  F2FP.BF16.F32.PACK_AB R56, RZ, R56 ;  /* 0x00000038ff38723e */ /* 0x000fca00000010ff */
[----:B------:R0:W-:Y:S01]  /*1c30*/  @P1 STG.E.U16 desc[UR12][R2.64+0x12], R56 ;  /* 0x0000123802001986 */ /* 0x0001e2000c10150c */
[----:B------:R-:W-:Y:S05]  /*1c40*/  @!P0 BRA `(.L_x_32) ;  /* 0x0000000000048947 */ /* 0x000fea0003800000 */
[----:B------:R0:W5:Y:S02]  /*1c50*/  LDG.E.LTC128B.U16 R22, desc[UR12][R12.64+0x10] ;  /* 0x0000100c0c167981 */ /* 0x000164000c1e1520 */
.L_x_32:
[----:B------:R-:W-:Y:S05]  /*1c60*/  BSYNC B0 ;  /* 0x0000000000007941 */ /* 0x000fea0003800000 */
.L_x_31:
[----:B-----5:R-:W-:Y:S01]  /*1c70*/  IMAD.U32 R57, R22, 0x10000, RZ ;  /* 0x0001000016397824 */ /* 0x020fe200078e00ff */
        /* <DEDUP_REMOVED lines=8> */
.L_x_34:
[----:B------:R-:W-:Y:S05]  /*1d00*/  BSYNC B0 ;  /* 0x0000000000007941 */ /* 0x000fea0003800000 */
.L_x_33:
[----:B-----5:R-:W-:Y:S01]  /*1d10*/  IMAD.U32 R59, R22, 0x10000, RZ ;  /* 0x00010000163b7824 */ /* 0x020fe200078e00ff */
[----:B------:R-:W-:Y:S01]  /*1d20*/  ISETP.GT.AND P3, PT, R15, 0x10, PT ;  /* 0x000000100f00780c */ /* 0x000fe20003f64270 */
[C---:B0-----:R-:W-:Y:S01]  /*1d30*/  IMAD.SHL.U32 R57, R17.reuse, 0x2, RZ ;  /* 0x0000000211397824 */ /* 0x041fe200078e00ff */
[----:B------:R-:W-:Y:S01]  /*1d40*/  SHF.L.U64.HI R17, R17, 0x1, R18 ;  /* 0x0000000111117819 */ /* 0x000fe20000010212 */
[----:B------:R-:W-:Y:S01]  /*1d50*/  FMUL R56, R59, R14 ;  /* 0x0000000e3b387220 */ /* 0x000fe20000400000 */
[----:B------:R-:W-:Y:S02]  /*1d60*/  BSSY B0, `(.L_x_35) ;  /* 0x000000a000007945 */ /* 0x000fe40003800000 */
[----:B------:R-:W-:Y:S01]  /*1d70*/  IADD3 R18, P0, P2, R57, R2, R23 ;  /* 0x0000000239127210 */ /* 0x000fe20007a1e017 */
[----:B------:R-:W-:Y:S01]  /*1d80*/  FFMA R56, R63, R0, R56 ;  /* 0x000000003f387223 */ /* 0x000fe20000000038 */
[----:B------:R-:W-:Y:S02]  /*1d90*/  P2R R23, PR, RZ, 0x8 ;  /* 0x00000008ff177803 */ /* 0x000fe40000000000 */
[----:B------:R-:W-:-:S02]  /*1da0*/  IADD3.X R19, R17, R3, R19, P0, P2 ;  /* 0x0000000311137210 */ /* 0x000fc400007e4413 */
[----:B------:R-:W-:Y:S02]  /*1db0*/  F2FP.BF16.F32.PACK_AB R56, RZ, R56 ;  /* 0x00000038ff38723e */ /* 0x000fe400000010ff */
[----:B------:R-:W-:-:S03]  /*1dc0*/  ISETP.GT.AND P0, PT, R16, RZ, P3 ;  /* 0x000000ff1000720c */ /* 0x000fc60001f04270 */
[----:B------:R0:W-:Y:S10]  /*1dd0*/  @P1 STG.E.U16 desc[UR12][R20.64+0x12], R56 ;  /* 0x0000123814001986 */ /* 0x0001f4000c10150c */
[----:B------:R-:W-:Y:S05]  /*1de0*/  @!P0 BRA `(.L_x_36) ;  /* 0x0000000000048947 */ /* 0x000fea0003800000 */
[----:B------:R0:W5:Y:S02]  /*1df0*/  LDG.E.LTC128B.U16 R22, desc[UR12][R4.64+0x20] ;  /* 0x0000200c04167981 */ /* 0x000164000c1e1520 */
.L_x_36:
[----:B------:R-:W-:Y:S05]  /*1e00*/  BSYNC B0 ;  /* 0x0000000000007941 */ /* 0x000fea0003800000 */
.L_x_35:
[----:B-----5:R-:W-:Y:S01]  /*1e10*/  IMAD.U32 R23, R22, 0x10000, RZ ;  /* 0x0001000016177824 */ /* 0x020fe200078e00ff */
[----:B------:R-:W-:Y:S01]  /*1e20*/  ISETP.GT.AND P1, PT, R15, 0x11, PT ;  /* 0x000000110f00780c */ /* 0x000fe20003f24270 */
[----:B------:R-:W-:Y:S02]  /*1e30*/  BSSY B0, `(.L_x_37) ;  /* 0x0000009000007945 */ /* 0x000fe40003800000 */
[----:B------:R-:W-:-:S04]  /*1e40*/  FMUL R23, R23, R14 ;  /* 0x0000000e17177220 */ /* 0x000fc80000400000 */
[----:B------:R-:W-:-:S05]  /*1e50*/  FFMA R23, R64, R0, R23 ;  /* 0x0000000040177223 */ /* 0x000fca0000000017 */
[----:B------:R-:W-:-:S05]  /*1e60*/  F2FP.BF16.F32.PACK_AB R23, RZ, R23 ;  /* 0x00000017ff17723e */ /* 0x000fca00000010ff */
[----:B------:R1:W-:Y:S01]  /*1e70*/  @P0 STG.E.U16 desc[UR12][R2.64+0x20], R23 ;  /* 0x0000201702000986 */ /* 0x0003e2000c10150c */
[----:B------:R-:W-:Y:S02]  /*1e80*/  ISETP.GT.AND P0, PT, R16, RZ, P1 ;  /* 0x000000ff1000720c */ /* 0x000fe40000f04270 */
[----:B-1----:R-:W-:-:S11]  /*1e90*/  P2R R23, PR, RZ, 0x2 ;  /* 0x00000002ff177803 */ /* 0x002fd60000000000 */
[----:B------:R-:W-:Y:S05]  /*1ea0*/  @!P0 BRA `(.L_x_38) ;  /* 0x0000000000048947 */ /* 0x000fea0003800000 */
[----:B------:R1:W5:Y:S02]  /*1eb0*/  LDG.E.LTC128B.U16 R22, desc[UR12][R4.64+0x22] ;  /* 0x0000220c04167981 */ /* 0x000364000c1e1520 */
.L_x_38:
[----:B------:R-:W-:Y:S05]  /*1ec0*/  BSYNC B0 ;  /* 0x0000000000007941 */ /* 0x000fea0003800000 */
.L_x_37:
[----:B-----5:R-:W-:Y:S01]  /*1ed0*/  IMAD.U32 R23, R22, 0x10000, RZ ;  /* 0x0001000016177824 */ /* 0x020fe200078e00ff */
[----:B------:R-:W-:Y:S03]  /*1ee0*/  BSSY B0, `(.L_x_39) ;  /* 0x0000008000007945 */ /* 0x000fe60003800000 */
[----:B0-----:R-:W-:-:S04]  /*1ef0*/  FMUL R56, R23, R14 ;  /* 0x0000000e17387220 */ /* 0x001fc80000400000 */
[----:B------:R-:W-:-:S05]  /*1f00*/  FFMA R56, R65, R0, R56 ;  /* 0x0000000041387223 */ /* 0x000fca0000000038 */
[----:B------:R-:W-:-:S05]  /*1f10*/  F2FP.BF16.F32.PACK_AB R56, RZ, R56 ;  /* 0x00000038ff38723e */ /* 0x000fca00000010ff */
[----:B------:R0:W-:Y:S01]  /*1f20*/  @P0 STG.E.U16 desc[UR12][R2.64+0x22], R56 ;  /* 0x0000223802000986 */ /* 0x0001e2000c10150c */
[----:B------:R-:W-:-:S13]  /*1f30*/  ISETP.GT.AND P0, PT, R16, 0x8, P3 ;  /* 0x000000081000780c */ /* 0x000fda0001f04270 */
[----:B0-----:R-:W-:Y:S05]  /*1f40*/  @!P0 BRA `(.L_x_40) ;  /* 0x0000000000048947 */ /* 0x001fea0003800000 */
[----:B------:R0:W5:Y:S02]  /*1f50*/  LDG.E.LTC128B.U16 R22, desc[UR12][R12.64+0x20] ;  /* 0x0000200c0c167981 */ /* 0x000164000c1e1520 */
.L_x_40:
[----:B------:R-:W-:Y:S05]  /*1f60*/  BSYNC B0 ;  /* 0x0000000000007941 */ /* 0x000fea0003800000 */
.L_x_39:
[C---:B-----5:R-:W-:Y:S01]  /*1f70*/  IMAD.U32 R23, R22.reuse, 0x10000, RZ ;  /* 0x0001000016177824 */ /* 0x060fe200078e00ff */
[----:B------:R-:W-:Y:S01]  /*1f80*/  BSSY B0, `(.L_x_41) ;  /* 0x000000c000007945 */ /* 0x000fe20003800000 */
[----:B------:R-:W-:Y:S02]  /*1f90*/  PRMT R56, R22, 0x7610, R56 ;  /* 0x0000761016387816 */ /* 0x000fe40000000038 */
[----:B------:R-:W-:-:S04]  /*1fa0*/  FMUL R23, R23, R14 ;  /* 0x0000000e17177220 */ /* 0x000fc80000400000 */
[----:B------:R-:W-:-:S05]  /*1fb0*/  FFMA R23, R66, R0, R23 ;  /* 0x0000000042177223 */ /* 0x000fca0000000017 */
[----:B------:R-:W-:-:S04]  /*1fc0*/  F2FP.BF16.F32.PACK_AB R23, RZ, R23 ;  /* 0x00000017ff17723e */ /* 0x000fc800000010ff */
[----:B------:R-:W-:-:S05]  /*1fd0*/  PRMT R58, R23, 0x7610, R58 ;  /* 0x00007610173a7816 */ /* 0x000fca000000003a */
[----:B------:R0:W-:Y:S01]  /*1fe0*/  @P0 STG.E.U16 desc[UR12][R20.64+0x20], R58 ;  /* 0x0000203a14000986 */ /* 0x0001e2000c10150c */
[----:B------:R-:W-:-:S05]  /*1ff0*/  IADD3 R59, P0, R6, 0x40, RZ ;  /* 0x00000040063b7810 */ /* 0x000fca0007f1e0ff */
[----:B------:R-:W-:Y:S01]  /*2000*/  IMAD.X R23, RZ, RZ, R7, P0 ;  /* 0x000000ffff177224 */ /* 0x000fe200000e0607 */
[----:B------:R-:W-:-:S13]  /*2010*/  ISETP.GT.AND P0, PT, R16, 0x8, P1 ;  /* 0x000000081000780c */ /* 0x000fda0000f04270 */
[----:B0-----:R-:W-:Y:S05]  /*2020*/  @!P0 BRA `(.L_x_42) ;  /* 0x0000000000048947 */ /* 0x001fea0003800000 */
[----:B------:R0:W5:Y:S02]  /*2030*/  LDG.E.LTC128B.U16 R56, desc[UR12][R12.64+0x22] ;  /* 0x0000220c0c387981 */ /* 0x000164000c1e1520 */
.L_x_42:
[----:B------:R-:W-:Y:S05]  /*2040*/  BSYNC B0 ;  /* 0x0000000000007941 */ /* 0x000fea0003800000 */
.L_x_41:
[----:B-----5:R-:W-:Y:S01]  /*2050*/  IMAD.U32 R7, R56, 0x10000, RZ ;  /* 0x0001000038077824 */ /* 0x020fe200078e00ff */
[----:B------:R-:W-:Y:S01]  /*2060*/  ISETP.GT.AND P2, PT, R15, 0x18, PT ;  /* 0x000000180f00780c */ /* 0x000fe20003f44270 */
[----:B------:R-:W-:Y:S01]  /*2070*/  IMAD.WIDE.U32 R10, R59, UR6, R10 ;  /* 0x000000063b0a7c25 */ /* 0x000fe2000f8e000a */
[----:B------:R-:W-:Y:S03]  /*2080*/  BSSY B0, `(.L_x_43) ;  /* 0x0000014000007945 */ /* 0x000fe60003800000 */
[----:B------:R-:W-:-:S04]  /*2090*/  FMUL R6, R7, R14 ;  /* 0x0000000e07067220 */ /* 0x000fc80000400000 */
[----:B------:R-:W-:-:S05]  /*20a0*/  FFMA R6, R67, R0, R6 ;  /* 0x0000000043067223 */ /* 0x000fca0000000006 */
[----:B------:R-:W-:Y:S01]  /*20b0*/  F2FP.BF16.F32.PACK_AB R7, RZ, R6 ;  /* 0x00000006ff07723e */ /* 0x000fe200000010ff */
[----:B------:R-:W-:Y:S02]  /*20c0*/  IMAD R6, R23, UR6, RZ ;  /* 0x0000000617067c24 */ /* 0x000fe4000f8e02ff */
[----:B------:R-:W-:Y:S01]  /*20d0*/  IMAD.WIDE.U32 R22, R59, UR6, R8 ;  /* 0x000000063b167c25 */ /* 0x000fe2000f8e0008 */
[----:B------:R-:W-:-:S03]  /*20e0*/  PRMT R58, R7, 0x7610, R58 ;  /* 0x00007610073a7816 */ /* 0x000fc6000000003a */
[----:B------:R-:W-:Y:S02]  /*20f0*/  IMAD R61, R59, UR7, R6 ;  /* 0x000000073b3d7c24 */ /* 0x000fe4000f8e0206 */
[----:B------:R0:W-:Y:S01]  /*2100*/  @P0 STG.E.U16 desc[UR12][R20.64+0x22], R58 ;  /* 0x0000223a14000986 */ /* 0x0001e2000c10150c */
[----:B------:R-:W-:Y:S01]  /*2110*/  LEA R6, P0, R22, UR8, 0x1 ;  /* 0x0000000816067c11 */ /* 0x000fe2000f8008ff */
[----:B------:R-:W-:-:S05]  /*2120*/  IMAD.IADD R7, R23, 0x1, R61 ;  /* 0x0000000117077824 */ /* 0x000fca00078e023d */
[----:B------:R-:W-:Y:S02]  /*2130*/  LEA.HI.X R7, R22, UR9, R7, 0x1, P0 ;  /* 0x0000000916077c11 */ /* 0x000fe400080f0c07 */
[----:B------:R-:W-:-:S04]  /*2140*/  IADD3 R10, P0, R8, R10, RZ ;  /* 0x0000000a080a7210 */ /* 0x000fc80007f1e0ff */
[----:B------:R-:W-:Y:S02]  /*2150*/  IADD3.X R9, R9, R61, R11, P0, !PT ;  /* 0x0000003d09097210 */ /* 0x000fe400007fe40b */
[----:B------:R-:W-:-:S04]  /*2160*/  LEA R8, P0, R10, UR8, 0x1 ;  /* 0x000000080a087c11 */ /* 0x000fc8000f8008ff */
[----:B------:R-:W-:Y:S02]  /*2170*/  LEA.HI.X R9, R10, UR9, R9, 0x1, P0 ;  /* 0x000000090a097c11 */ /* 0x000fe400080f0c09 */
[----:B------:R-:W-:Y:S02]  /*2180*/  ISETP.GT.AND P0, PT, R16, RZ, P2 ;  /* 0x000000ff1000720c */ /* 0x000fe40001704270 */
[----:B------:R-:W-:-:S11]  /*2190*/  P2R R10, PR, RZ, 0x4 ;  /* 0x00000004ff0a7803 */ /* 0x000fd60000000000 */
[----:B0-----:R-:W-:Y:S05]  /*21a0*/  @!P0 BRA `(.L_x_44) ;  /* 0x0000000000048947 */ /* 0x001fea0003800000 */
[----:B------:R0:W5:Y:S02]  /*21b0*/  LDG.E.LTC128B.U16 R56, desc[UR12][R4.64+0x30] ;  /* 0x0000300c04387981 */ /* 0x000164000c1e1520 */
.L_x_44:
[----:B------:R-:W-:Y:S05]  /*21c0*/  BSYNC B0 ;  /* 0x0000000000007941 */ /* 0x000fea0003800000 */
.L_x_43:
[----:B-----5:R-:W-:Y:S01]  /*21d0*/  IMAD.U32 R11, R56, 0x10000, RZ ;  /* 0x00010000380b7824 */ /* 0x020fe200078e00ff */
[----:B------:R-:W-:Y:S01]  /*21e0*/  ISETP.GT.AND P1, PT, R15, 0x19, PT ;  /* 0x000000190f00780c */ /* 0x000fe20003f24270 */
[----:B------:R-:W-:Y:S02]  /*21f0*/  BSSY B0, `(.L_x_45) ;  /* 0x0000009000007945 */ /* 0x000fe40003800000 */
[----:B------:R-:W-:Y:S01]  /*2200*/  FMUL R11, R11, R14 ;  /* 0x0000000e0b0b7220 */ /* 0x000fe20000400000 */
[----:B------:R-:W-:-:S03]  /*2210*/  P2R R10, PR, RZ, 0x2 ;  /* 0x00000002ff0a7803 */ /* 0x000fc60000000000 */
[----:B------:R-:W-:-:S05]  /*2220*/  FFMA R11, R68, R0, R11 ;  /* 0x00000000440b7223 */ /* 0x000fca000000000b */
[----:B------:R-:W-:-:S05]  /*2230*/  F2FP.BF16.F32.PACK_AB R11, RZ, R11 ;  /* 0x0000000bff0b723e */ /* 0x000fca00000010ff */
[----:B------:R0:W-:Y:S01]  /*2240*/  @P0 STG.E.U16 desc[UR12][R2.64+0x30], R11 ;  /* 0x0000300b02000986 */ /* 0x0001e2000c10150c */
[----:B------:R-:W-:-:S13]  /*2250*/  ISETP.GT.AND P0, PT, R16, RZ, P1 ;  /* 0x000000ff1000720c */ /* 0x000fda0000f04270 */
[----:B0-----:R-:W-:Y:S05]  /*2260*/  @!P0 BRA `(.L_x_46) ;  /* 0x0000000000048947 */ /* 0x001fea0003800000 */
[----:B------:R0:W5:Y:S02]  /*2270*/  LDG.E.LTC128B.U16 R56, desc[UR12][R4.64+0x32] ;  /* 0x0000320c04387981 */ /* 0x000164000c1e1520 */
.L_x_46:
[----:B------:R-:W-:Y:S05]  /*2280*/  BSYNC B0 ;  /* 0x0000000000007941 */ /* 0x000fea0003800000 */
.L_x_45:
[----:B-----5:R-:W-:Y:S01]  /*2290*/  IMAD.U32 R11, R56, 0x10000, RZ ;  /* 0x00010000380b7824 */ /* 0x020fe200078e00ff */
[----:B------:R-:W-:Y:S03]  /*22a0*/  BSSY B0, `(.L_x_47) ;  /* 0x0000008000007945 */ /* 0x000fe60003800000 */
[----:B------:R-:W-:-:S04]  /*22b0*/  FMUL R10, R11, R14 ;  /* 0x0000000e0b0a7220 */ /* 0x000fc80000400000 */
[----:B------:R-:W-:-:S05]  /*22c0*/  FFMA R10, R69, R0, R10 ;  /* 0x00000000450a7223 */ /* 0x000fca000000000a */
[----:B------:R-:W-:-:S05]  /*22d0*/  F2FP.BF16.F32.PACK_AB R10, RZ, R10 ;  /* 0x0000000aff0a723e */ /* 0x000fca00000010ff */
[----:B------:R0:W-:Y:S01]  /*22e0*/  @P0 STG.E.U16 desc[UR12][R2.64+0x32], R10 ;  /* 0x0000320a02000986 */ /* 0x0001e2000c10150c */
[----:B------:R-:W-:-:S13]  /*22f0*/  ISETP.GT.AND P0, PT, R16, 0x8, P2 ;  /* 0x000000081000780c */ /* 0x000fda0001704270 */
[----:B0-----:R-:W-:Y:S05]  /*2300*/  @!P0 BRA `(.L_x_48) ;  /* 0x0000000000048947 */ /* 0x001fea0003800000 */
[----:B------:R0:W5:Y:S02]  /*2310*/  LDG.E.LTC128B.U16 R56, desc[UR12][R12.64+0x30] ;  /* 0x0000300c0c387981 */ /* 0x000164000c1e1520 */
.L_x_48:
[----:B------:R-:W-:Y:S05]  /*2320*/  BSYNC B0 ;  /* 0x0000000000007941 */ /* 0x000fea0003800000 */
.L_x_47:
        /* <DEDUP_REMOVED lines=9> */
.L_x_50:
[----:B------:R-:W-:Y:S05]  /*23c0*/  BSYNC B0 ;  /* 0x0000000000007941 */ /* 0x000fea0003800000 */
.L_x_49:
        /* <DEDUP_REMOVED lines=11> */
.L_x_52:
[----:B------:R-:W-:Y:S05]  /*2480*/  BSYNC B0 ;  /* 0x0000000000007941 */ /* 0x000fea0003800000 */
.L_x_51:
        /* <DEDUP_REMOVED lines=11> */
.L_x_54:
[----:B------:R-:W-:Y:S05]  /*2540*/  BSYNC B0 ;  /* 0x0000000000007941 */ /* 0x000fea0003800000 */
.L_x_53:
        /* <DEDUP_REMOVED lines=9> */
.L_x_56:
[----:B------:R-:W-:Y:S05]  /*25e0*/  BSYNC B0 ;  /* 0x0000000000007941 */ /* 0x000fea0003800000 */
.L_x_55:
        /* <DEDUP_REMOVED lines=9> */
.L_x_58:
[----:B------:R-:W-:Y:S05]  /*2680*/  BSYNC B0 ;  /* 0x0000000000007941 */ /* 0x000fea0003800000 */
.L_x_57:
        /* <DEDUP_REMOVED lines=11> */
.L_x_60:
[----:B------:R-:W-:Y:S05]  /*2740*/  BSYNC B0 ;  /* 0x0000000000007941 */ /* 0x000fea0003800000 */
.L_x_59:
[----:B-----5:R-:W-:Y:S01]  /*2750*/  IMAD.U32 R11, R56, 0x10000, RZ ;  /* 0x00010000380b7824 */ /* 0x020fe200078e00ff */
[----:B------:R-:W-:Y:S01]  /*2760*/  ISETP.GT.AND P4, PT, R15, 0x29, PT ;  /* 0x000000290f00780c */ /* 0x000fe20003f84270 */
[----:B------:R-:W-:Y:S02]  /*2770*/  BSSY B0, `(.L_x_61) ;  /* 0x0000008000007945 */ /* 0x000fe40003800000 */
[----:B------:R-:W-:-:S04]  /*2780*/  FMUL R11, R11, R14 ;  /* 0x0000000e0b0b7220 */ /* 0x000fc80000400000 */
[----:B------:R-:W-:-:S05]  /*2790*/  FFMA R11, R76, R0, R11 ;  /* 0x000000004c0b7223 */ /* 0x000fca000000000b */
[----:B------:R-:W-:-:S05]  /*27a0*/  F2FP.BF16.F32.PACK_AB R11, RZ, R11 ;  /* 0x0000000bff0b723e */ /* 0x000fca00000010ff */
[----:B------:R0:W-:Y:S01]  /*27b0*/  @P0 STG.E.U16 desc[UR12][R2.64+0x50], R11 ;  /* 0x0000500b02000986 */ /* 0x0001e2000c10150c */
[----:B------:R-:W-:-:S13]  /*27c0*/  ISETP.GT.AND P0, PT, R16, RZ, P4 ;  /* 0x000000ff1000720c */ /* 0x000fda0002704270 */
[----:B0-----:R-:W-:Y:S05]  /*27d0*/  @!P0 BRA `(.L_x_62) ;  /* 0x0000000000048947 */ /* 0x001fea0003800000 */
[----:B------:R0:W5:Y:S02]  /*27e0*/  LDG.E.LTC128B.U16 R56, desc[UR12][R4.64+0x52] ;  /* 0x0000520c04387981 */ /* 0x000164000c1e1520 */
.L_x_62:
[----:B------:R-:W-:Y:S05]  /*27f0*/  BSYNC B0 ;  /* 0x0000000000007941 */ /* 0x000fea0003800000 */
.L_x_61:
        /* <DEDUP_REMOVED lines=9> */
.L_x_64:
[----:B------:R-:W-:Y:S05]  /*2890*/  BSYNC B0 ;  /* 0x0000000000007941 */ /* 0x000fea0003800000 */
.L_x_63:
        /* <DEDUP_REMOVED lines=9> */
.L_x_66:
[----:B------:R-:W-:Y:S05]  /*2930*/  BSYNC B0 ;  /* 0x0000000000007941 */ /* 0x000fea0003800000 */
.L_x_65:
        /* <DEDUP_REMOVED lines=10> */
.L_x_68:
[----:B------:R-:W-:Y:S05]  /*29e0*/  BSYNC B0 ;  /* 0x0000000000007941 */ /* 0x000fea0003800000 */
.L_x_67:
        /* <DEDUP_REMOVED lines=10> */
.L_x_70:
[----:B------:R-:W-:Y:S05]  /*2a90*/  BSYNC B0 ;  /* 0x0000000000007941 */ /* 0x000fea0003800000 */
.L_x_69:
        /* <DEDUP_REMOVED lines=9> */
.L_x_72:
[----:B------:R-:W-:Y:S05]  /*2b30*/  BSYNC B0 ;  /* 0x0000000000007941 */ /* 0x000fea0003800000 */
.L_x_71:
        /* <DEDUP_REMOVED lines=9> */
.L_x_74:
[----:B------:R-:W-:Y:S05]  /*2bd0*/  BSYNC B0 ;  /* 0x0000000000007941 */ /* 0x000fea0003800000 */
.L_x_73:
        /* <DEDUP_REMOVED lines=10> */
.L_x_76:
[----:B------:R-:W-:Y:S05]  /*2c80*/  BSYNC B0 ;  /* 0x0000000000007941 */ /* 0x000fea0003800000 */
.L_x_75:
[----:B-----5:R-:W-:Y:S01]  /*2c90*/  IMAD.U32 R11, R56, 0x10000, RZ ;  /* 0x00010000380b7824 */ /* 0x020fe200078e00ff */
[----:B------:R-:W-:Y:S03]  /*2ca0*/  BSSY B0, `(.L_x_77) ;  /* 0x000000d000007945 */ /* 0x000fe60003800000 */
[----:B------:R-:W-:-:S04]  /*2cb0*/  FMUL R11, R11, R14 ;  /* 0x0000000e0b0b7220 */ /* 0x000fc80000400000 */
[----:B------:R-:W-:-:S05]  /*2cc0*/  FFMA R11, R84, R0, R11 ;  /* 0x00000000540b7223 */ /* 0x000fca000000000b */
[----:B------:R-:W-:-:S05]  /*2cd0*/  F2FP.BF16.F32.PACK_AB R11, RZ, R11 ;  /* 0x0000000bff0b723e */ /* 0x000fca00000010ff */
[----:B------:R1:W-:Y:S01]  /*2ce0*/  @P0 STG.E.U16 desc[UR12][R2.64+0x70], R11 ;  /* 0x0000700b02000986 */ /* 0x0003e2000c10150c */
[----:B------:R-:W-:-:S05]  /*2cf0*/  IADD3 R22, P0, R57, R20, RZ ;  /* 0x0000001439167210 */ /* 0x000fca0007f1e0ff */
[----:B------:R-:W-:Y:S01]  /*2d00*/  IMAD.X R23, R17, 0x1, R21, P0 ;  /* 0x0000000111177824 */ /* 0x000fe200000e0615 */
[----:B------:R-:W-:-:S05]  /*2d10*/  IADD3 R10, P0, R57, R2, RZ ;  /* 0x00000002390a7210 */ /* 0x000fca0007f1e0ff */
[----:B-1----:R-:W-:Y:S01]  /*2d20*/  IMAD.X R11, R17, 0x1, R3, P0 ;  /* 0x00000001110b7824 */ /* 0x002fe200000e0603 */
[----:B------:R-:W-:-:S04]  /*2d30*/  ISETP.GT.AND P0, PT, R15, 0x39, PT ;  /* 0x000000390f00780c */ /* 0x000fc80003f04270 */
[----:B------:R-:W-:-:S13]  /*2d40*/  ISETP.GT.AND P5, PT, R16, RZ, P0 ;  /* 0x000000ff1000720c */ /* 0x000fda00007a4270 */
[----:B------:R-:W-:Y:S05]  /*2d50*/  @!P5 BRA `(.L_x_78) ;  /* 0x000000000004d947 */ /* 0x000fea0003800000 */
[----:B------:R1:W5:Y:S02]  /*2d60*/  LDG.E.LTC128B.U16 R56, desc[UR12][R4.64+0x72] ;  /* 0x0000720c04387981 */ /* 0x000364000c1e1520 */
.L_x_78:
[----:B------:R-:W-:Y:S05]  /*2d70*/  BSYNC B0 ;  /* 0x0000000000007941 */ /* 0x000fea0003800000 */
.L_x_77:
[----:B01-345:R-:W-:Y:S01]  /*2d80*/  IMAD.U32 R5, R56, 0x10000, RZ ;  /* 0x0001000038057824 */ /* 0x03bfe200078e00ff */
        /* <DEDUP_REMOVED lines=8> */
.L_x_80:
[----:B------:R-:W-:Y:S05]  /*2e10*/  BSYNC B0 ;  /* 0x0000000000007941 */ /* 0x000fea0003800000 */
.L_x_79:
[----:B-----5:R-:W-:Y:S01]  /*2e20*/  IMAD.U32 R3, R56, 0x10000, RZ ;  /* 0x0001000038037824 */ /* 0x020fe200078e00ff */
[----:B------:R-:W-:Y:S03]  /*2e30*/  BSSY B0, `(.L_x_81) ;  /* 0x0000008000007945 */ /* 0x000fe60003800000 */
[----:B------:R-:W-:-:S04]  /*2e40*/  FMUL R3, R3, R14 ;  /* 0x0000000e03037220 */ /* 0x000fc80000400000 */
[----:B------:R-:W-:-:S05]  /*2e50*/  FFMA R3, R86, R0, R3 ;  /* 0x0000000056037223 */ /* 0x000fca0000000003 */
[----:B------:R-:W-:-:S05]  /*2e60*/  F2FP.BF16.F32.PACK_AB R3, RZ, R3 ;  /* 0x00000003ff03723e */ /* 0x000fca00000010ff */
[----:B------:R1:W-:Y:S01]  /*2e70*/  @P5 STG.E.U16 desc[UR12][R20.64+0x70], R3 ;  /* 0x0000700314005986 */ /* 0x0003e2000c10150c */
[----:B------:R-:W-:-:S13]  /*2e80*/  ISETP.GT.AND P5, PT, R16, 0x8, P0 ;  /* 0x000000081000780c */ /* 0x000fda00007a4270 */
[----:B-1----:R-:W-:Y:S05]  /*2e90*/  @!P5 BRA `(.L_x_82) ;  /* 0x000000000004d947 */ /* 0x002fea0003800000 */
[----:B------:R1:W5:Y:S02]  /*2ea0*/  LDG.E.LTC128B.U16 R56, desc[UR12][R12.64+0x72] ;  /* 0x0000720c0c387981 */ /* 0x000364000c1e1520 */
.L_x_82:
[----:B------:R-:W-:Y:S05]  /*2eb0*/  BSYNC B0 ;  /* 0x0000000000007941 */ /* 0x000fea0003800000 */
.L_x_81:
[----:B-----5:R-:W-:-:S04]  /*2ec0*/  IMAD.U32 R3, R56, 0x10000, RZ ;  /* 0x0001000038037824 */ /* 0x020fc800078e00ff */
[----:B------:R-:W-:-:S04]  /*2ed0*/  FMUL R2, R3, R14 ;  /* 0x0000000e03027220 */ /* 0x000fc80000400000 */
[----:B------:R-:W-:-:S05]  /*2ee0*/  FFMA R2, R87, R0, R2 ;  /* 0x0000000057027223 */ /* 0x000fca0000000002 */
[----:B------:R-:W-:-:S05]  /*2ef0*/  F2FP.BF16.F32.PACK_AB R2, RZ, R2 ;  /* 0x00000002ff02723e */ /* 0x000fca00000010ff */
[----:B------:R3:W-:Y:S01]  /*2f00*/  @P5 STG.E.U16 desc[UR12][R20.64+0x72], R2 ;  /* 0x0000720214005986 */ /* 0x0007e2000c10150c */
[----:B------:R-:W-:-:S04]  /*2f10*/  ISETP.GT.AND P5, PT, R15, RZ, PT ;  /* 0x000000ff0f00720c */ /* 0x000fc80003fa4270 */
[----:B------:R-:W-:-:S13]  /*2f20*/  ISETP.GT.AND P5, PT, R16, 0x40, P5 ;  /* 0x000000401000780c */ /* 0x000fda0002fa4270 */
[----:B------:R-:W4:Y:S01]  /*2f30*/  @P5 LDG.E.LTC128B.U16 R56, desc[UR12][R6.64] ;  /* 0x0000000c06385981 */ /* 0x000f22000c1e1520 */
[----:B------:R-:W-:Y:S01]  /*2f40*/  BSSY B0, `(.L_x_83) ;  /* 0x000000a000007945 */ /* 0x000fe20003800000 */
[----:B----4-:R-:W-:-:S04]  /*2f50*/  IMAD.U32 R3, R56, 0x10000, RZ ;  /* 0x0001000038037824 */ /* 0x010fc800078e00ff */
[----:B------:R-:W-:-:S04]  /*2f60*/  FMUL R3, R3, R14 ;  /* 0x0000000e03037220 */ /* 0x000fc80000400000 */
[----:B------:R-:W-:-:S05]  /*2f70*/  FFMA R3, R24, R0, R3 ;  /* 0x0000000018037223 */ /* 0x000fca0000000003 */
[----:B------:R-:W-:-:S05]  /*2f80*/  F2FP.BF16.F32.PACK_AB R3, RZ, R3 ;  /* 0x00000003ff03723e */ /* 0x000fca00000010ff */
[----:B------:R3:W-:Y:S01]  /*2f90*/  @P5 STG.E.U16 desc[UR12][R10.64], R3 ;  /* 0x000000030a005986 */ /* 0x0007e2000c10150c */
[----:B------:R-:W-:-:S04]  /*2fa0*/  ISETP.GT.AND P5, PT, R15, 0x1, PT ;  /* 0x000000010f00780c */ /* 0x000fc80003fa4270 */
[----:B------:R-:W-:-:S13]  /*2fb0*/  ISETP.GT.AND P5, PT, R16, 0x40, P5 ;  /* 0x000000401000780c */ /* 0x000fda0002fa4270 */
[----:B---3--:R-:W-:Y:S05]  /*2fc0*/  @!P5 BRA `(.L_x_84) ;  /* 0x000000000004d947 */ /* 0x008fea0003800000 */
[----:B------:R3:W5:Y:S02]  /*2fd0*/  LDG.E.LTC128B.U16 R56, desc[UR12][R6.64+0x2] ;  /* 0x0000020c06387981 */ /* 0x000764000c1e1520 */
.L_x_84:
[----:B------:R-:W-:Y:S05]  /*2fe0*/  BSYNC B0 ;  /* 0x0000000000007941 */ /* 0x000fea0003800000 */
.L_x_83:
[----:B-----5:R-:W-:Y:S01]  /*2ff0*/  IMAD.U32 R3, R56, 0x10000, RZ ;  /* 0x0001000038037824 */ /* 0x020fe200078e00ff */
[----:B------:R-:W-:Y:S03]  /*3000*/  BSSY B0, `(.L_x_85) ;  /* 0x000000c000007945 */ /* 0x000fe60003800000 */
[----:B------:R-:W-:Y:S01]  /*3010*/  FMUL R2, R3, R14 ;  /* 0x0000000e03027220 */ /* 0x000fe20000400000 */
[----:B------:R-:W-:-:S03]  /*3020*/  @P5 IMAD.MOV.U32 R3, RZ, RZ, R11 ;  /* 0x000000ffff035224 */ /* 0x000fc600078e000b */
[----:B------:R-:W-:-:S05]  /*3030*/  FFMA R2, R25, R0, R2 ;  /* 0x0000000019027223 */ /* 0x000fca0000000002 */
[----:B------:R-:W-:-:S04]  /*3040*/  F2FP.BF16.F32.PACK_AB R2, RZ, R2 ;  /* 0x00000002ff02723e */ /* 0x000fc800000010ff */
[----:B------:R-:W-:Y:S01]  /*3050*/  PRMT R4, R2, 0x7610, R4 ;  /* 0x0000761002047816 */ /* 0x000fe20000000004 */
[----:B------:R-:W-:-:S05]  /*3060*/  @P5 IMAD.MOV.U32 R2, RZ, RZ, R10 ;  /* 0x000000ffff025224 */ /* 0x000fca00078e000a */
[----:B------:R4:W-:Y:S01]  /*3070*/  @P5 STG.E.U16 desc[UR12][R2.64+0x2], R4 ;  /* 0x0000020402005986 */ /* 0x0009e2000c10150c */
[----:B------:R-:W-:-:S04]  /*3080*/  ISETP.GT.AND P5, PT, R15, RZ, PT ;  /* 0x000000ff0f00720c */ /* 0x000fc80003fa4270 */
[----:B------:R-:W-:-:S13]  /*3090*/  ISETP.GT.AND P5, PT, R16, 0x48, P5 ;  /* 0x000000481000780c */ /* 0x000fda0002fa4270 */
[----:B----4-:R-:W-:Y:S05]  /*30a0*/  @!P5 BRA `(.L_x_86) ;  /* 0x000000000004d947 */ /* 0x010fea0003800000 */
[----:B------:R4:W5:Y:S02]  /*30b0*/  LDG.E.LTC128B.U16 R56, desc[UR12][R8.64] ;  /* 0x0000000c08387981 */ /* 0x000964000c1e1520 */
.L_x_86:
[----:B------:R-:W-:Y:S05]  /*30c0*/  BSYNC B0 ;  /* 0x0000000000007941 */ /* 0x000fea0003800000 */
.L_x_85:
[----:B-----5:R-:W-:Y:S01]  /*30d0*/  IMAD.U32 R3, R56, 0x10000, RZ ;  /* 0x0001000038037824 */ /* 0x020fe200078e00ff */
[----:B------:R-:W-:Y:S03]  /*30e0*/  BSSY B0, `(.L_x_87) ;  /* 0x0000009000007945 */ /* 0x000fe60003800000 */
[----:B------:R-:W-:-:S04]  /*30f0*/  FMUL R3, R3, R14 ;  /* 0x0000000e03037220 */ /* 0x000fc80000400000 */
[----:B------:R-:W-:-:S05]  /*3100*/  FFMA R3, R26, R0, R3 ;  /* 0x000000001a037223 */ /* 0x000fca0000000003 */
[----:B------:R-:W-:-:S05]  /*3110*/  F2FP.BF16.F32.PACK_AB R3, RZ, R3 ;  /* 0x00000003ff03723e */ /* 0x000fca00000010ff */
[----:B------:R0:W-:Y:S01]  /*3120*/  @P5 STG.E.U16 desc[UR12][R22.64], R3 ;  /* 0x0000000316005986 */ /* 0x0001e2000c10150c */
[----:B------:R-:W-:-:S04]  /*3130*/  ISETP.GT.AND P5, PT, R15, 0x1, PT ;  /* 0x000000010f00780c */ /* 0x000fc80003fa4270 */
[----:B------:R-:W-:-:S13]  /*3140*/  ISETP.GT.AND P5, PT, R16, 0x48, P5 ;  /* 0x000000481000780c */ /* 0x000fda0002fa4270 */
[----:B0-----:R-:W-:Y:S05]  /*3150*/  @!P5 BRA `(.L_x_88) ;  /* 0x000000000004d947 */ /* 0x001fea0003800000 */
[----:B------:R0:W5:Y:S02]  /*3160*/  LDG.E.LTC128B.U16 R56, desc[UR12][R8.64+0x2] ;  /* 0x0000020c08387981 */ /* 0x000164000c1e1520 */
.L_x_88:
[----:B------:R-:W-:Y:S05]  /*3170*/  BSYNC B0 ;  /* 0x0000000000007941 */ /* 0x000fea0003800000 */
.L_x_87:
        /* <DEDUP_REMOVED lines=10> */
.L_x_90:
[----:B------:R-:W-:Y:S05]  /*3220*/  BSYNC B0 ;  /* 0x0000000000007941 */ /* 0x000fea0003800000 */
.L_x_89:
[----:B-----5:R-:W-:Y:S01]  /*3230*/  IMAD.U32 R3, R56, 0x10000, RZ ;  /* 0x0001000038037824 */ /* 0x020fe200078e00ff */
[----:B------:R-:W-:Y:S01]  /*3240*/  BSSY B0, `(.L_x_91) ;  /* 0x000000c000007945 */ /* 0x000fe20003800000 */
[----:B------:R-:W-:Y:S02]  /*3250*/  @P5 IMAD.MOV.U32 R2, RZ, RZ, R10 ;  /* 0x000000ffff025224 */ /* 0x000fe400078e000a */
[----:B------:R-:W-:-:S04]  /*3260*/  FMUL R3, R3, R14 ;  /* 0x0000000e03037220 */ /* 0x000fc80000400000 */
[----:B------:R-:W-:-:S05]  /*3270*/  FFMA R3, R28, R0, R3 ;  /* 0x000000001c037223 */ /* 0x000fca0000000003 */
[----:B------:R-:W-:-:S04]  /*3280*/  F2FP.BF16.F32.PACK_AB R3, RZ, R3 ;  /* 0x00000003ff03723e */ /* 0x000fc800000010ff */
[----:B------:R-:W-:Y:S01]  /*3290*/  PRMT R4, R3, 0x7610, R4 ;  /* 0x0000761003047816 */ /* 0x000fe20000000004 */
[----:B------:R-:W-:-:S05]  /*32a0*/  @P5 IMAD.MOV.U32 R3, RZ, RZ, R11 ;  /* 0x000000ffff035224 */ /* 0x000fca00078e000b */
[----:B------:R0:W-:Y:S01]  /*32b0*/  @P5 STG.E.U16 desc[UR12][R2.64+0x10], R4 ;  /* 0x0000100402005986 */ /* 0x0001e2000c10150c */
[----:B------:R-:W-:-:S04]  /*32c0*/  ISETP.GT.AND P5, PT, R15, 0x9, PT ;  /* 0x000000090f00780c */ /* 0x000fc80003fa4270 */
[----:B------:R-:W-:-:S13]  /*32d0*/  ISETP.GT.AND P5, PT, R16, 0x40, P5 ;  /* 0x000000401000780c */ /* 0x000fda0002fa4270 */
[----:B0-----:R-:W-:Y:S05]  /*32e0*/  @!P5 BRA `(.L_x_92) ;  /* 0x000000000004d947 */ /* 0x001fea0003800000 */
[----:B------:R0:W5:Y:S02]  /*32f0*/  LDG.E.LTC128B.U16 R56, desc[UR12][R6.64+0x12] ;  /* 0x0000120c06387981 */ /* 0x000164000c1e1520 */
.L_x_92:
[----:B------:R-:W-:Y:S05]  /*3300*/  BSYNC B0 ;  /* 0x0000000000007941 */ /* 0x000fea0003800000 */
.L_x_91:
        /* <DEDUP_REMOVED lines=13> */
.L_x_94:
[----:B------:R-:W-:Y:S05]  /*33e0*/  BSYNC B0 ;  /* 0x0000000000007941 */ /* 0x000fea0003800000 */
.L_x_93:
        /* <DEDUP_REMOVED lines=10> */
.L_x_96:
[----:B------:R-:W-:Y:S05]  /*3490*/  BSYNC B0 ;  /* 0x0000000000007941 */ /* 0x000fea0003800000 */
.L_x_95:
        /* <DEDUP_REMOVED lines=13> */
.L_x_98:
[----:B------:R-:W-:Y:S05]  /*3570*/  BSYNC B0 ;  /* 0x0000000000007941 */ /* 0x000fea0003800000 */
.L_x_97:
        /* <DEDUP_REMOVED lines=13> */
.L_x_100:
[----:B------:R-:W-:Y:S05]  /*3650*/  BSYNC B0 ;  /* 0x0000000000007941 */ /* 0x000fea0003800000 */
.L_x_99:
        /* <DEDUP_REMOVED lines=13> */
.L_x_102:
[----:B------:R-:W-:Y:S05]  /*3730*/  BSYNC B0 ;  /* 0x0000000000007941 */ /* 0x000fea0003800000 */
.L_x_101:
        /* <DEDUP_REMOVED lines=13> */
.L_x_104:
[----:B------:R-:W-:Y:S05]  /*3810*/  BSYNC B0 ;  /* 0x0000000000007941 */ /* 0x000fea0003800000 */
.L_x_103:
        /* <DEDUP_REMOVED lines=13> */
.L_x_106:
[----:B------:R-:W-:Y:S05]  /*38f0*/  BSYNC B0 ;  /* 0x0000000000007941 */ /* 0x000fea0003800000 */
.L_x_105:
        /* <DEDUP_REMOVED lines=13> */
.L_x_108:
[----:B------:R-:W-:Y:S05]  /*39d0*/  BSYNC B0 ;  /* 0x0000000000007941 */ /* 0x000fea0003800000 */
.L_x_107:
        /* <DEDUP_REMOVED lines=13> */
.L_x_110:
[----:B------:R-:W-:Y:S05]  /*3ab0*/  BSYNC B0 ;  /* 0x0000000000007941 */ /* 0x000fea0003800000 */
.L_x_109:
        /* <DEDUP_REMOVED lines=13> */
.L_x_112:
[----:B------:R-:W-:Y:S05]  /*3b90*/  BSYNC B0 ;  /* 0x0000000000007941 */ /* 0x000fea0003800000 */
.L_x_111:
        /* <DEDUP_REMOVED lines=13> */
.L_x_114:
[----:B------:R-:W-:Y:S05]  /*3c70*/  BSYNC B0 ;  /* 0x0000000000007941 */ /* 0x000fea0003800000 */
.L_x_113:
        /* <DEDUP_REMOVED lines=13> */
.L_x_116:
[----:B------:R-:W-:Y:S05]  /*3d50*/  BSYNC B0 ;  /* 0x0000000000007941 */ /* 0x000fea0003800000 */
.L_x_115:
        /* <DEDUP_REMOVED lines=13> */
.L_x_118:
[----:B------:R-:W-:Y:S05]  /*3e30*/  BSYNC B0 ;  /* 0x0000000000007941 */ /* 0x000fea0003800000 */
.L_x_117:
        /* <DEDUP_REMOVED lines=13> */
.L_x_120:
[----:B------:R-:W-:Y:S05]  /*3f10*/  BSYNC B0 ;  /* 0x0000000000007941 */ /* 0x000fea0003800000 */
.L_x_119:
        /* <DEDUP_REMOVED lines=9> */
[----:B------:R-:W-:-:S13]  /*3fb0*/  ISETP.GT.AND P5, PT, R16, 0x40, P6 ;  /* 0x000000401000780c */ /* 0x000fda00037a4270 */
[----:B0-----:R-:W-:Y:S05]  /*3fc0*/  @!P5 BRA `(.L_x_122) ;  /* 0x000000000004d947 */ /* 0x001fea0003800000 */
[----:B------:R0:W5:Y:S02]  /*3fd0*/  LDG.E.LTC128B.U16 R56, desc[UR12][R6.64+0x50] ;  /* 0x0000500c06387981 */ /* 0x000164000c1e1520 */
.L_x_122:
[----:B------:R-:W-:Y:S05]  /*3fe0*/  BSYNC B0 ;  /* 0x0000000000007941 */ /* 0x000fea0003800000 */
.L_x_121:
        /* <DEDUP_REMOVED lines=12> */
.L_x_124:
[----:B------:R-:W-:Y:S05]  /*40b0*/  BSYNC B0 ;  /* 0x0000000000007941 */ /* 0x000fea0003800000 */
.L_x_123:
[----:B-----5:R-:W-:Y:S01]  /*40c0*/  IMAD.U32 R3, R56, 0x10000, RZ ;  /* 0x0001000038037824 */ /* 0x020fe200078e00ff */
[----:B------:R-:W-:Y:S01]  /*40d0*/  ISETP.GT.AND P6, PT, R16, 0x48, P6 ;  /* 0x000000481000780c */ /* 0x000fe200037c4270 */
[----:B------:R-:W-:Y:S02]  /*40e0*/  BSSY B0, `(.L_x_125) ;  /* 0x000000a000007945 */ /* 0x000fe40003800000 */
[----:B------:R-:W-:Y:S01]  /*40f0*/  FMUL R2, R3, R14 ;  /* 0x0000000e03027220 */ /* 0x000fe20000400000 */
[----:B------:R-:W-:-:S03]  /*4100*/  @P5 IMAD.MOV.U32 R3, RZ, RZ, R11 ;  /* 0x000000ffff035224 */ /* 0x000fc600078e000b */
[----:B------:R-:W-:-:S05]  /*4110*/  FFMA R2, R45, R0, R2 ;  /* 0x000000002d027223 */ /* 0x000fca0000000002 */
[----:B------:R-:W-:-:S04]  /*4120*/  F2FP.BF16.F32.PACK_AB R2, RZ, R2 ;  /* 0x00000002ff02723e */ /* 0x000fc800000010ff */
[----:B------:R-:W-:Y:S01]  /*4130*/  PRMT R4, R2, 0x7610, R4 ;  /* 0x0000761002047816 */ /* 0x000fe20000000004 */
[----:B------:R-:W-:-:S05]  /*4140*/  @P5 IMAD.MOV.U32 R2, RZ, RZ, R10 ;  /* 0x000000ffff025224 */ /* 0x000fca00078e000a */
[----:B------:R0:W-:Y:S01]  /*4150*/  @P5 STG.E.U16 desc[UR12][R2.64+0x52], R4 ;  /* 0x0000520402005986 */ /* 0x0001e2000c10150c */
[----:B------:R-:W-:Y:S05]  /*4160*/  @!P6 BRA `(.L_x_126) ;  /* 0x000000000004e947 */ /* 0x000fea0003800000 */
[----:B------:R0:W5:Y:S02]  /*4170*/  LDG.E.LTC128B.U16 R56, desc[UR12][R8.64+0x50] ;  /* 0x0000500c08387981 */ /* 0x000164000c1e1520 */
.L_x_126:
[----:B------:R-:W-:Y:S05]  /*4180*/  BSYNC B0 ;  /* 0x0000000000007941 */ /* 0x000fea0003800000 */
.L_x_125:
[----:B0----5:R-:W-:Y:S01]  /*4190*/  IMAD.U32 R3, R56, 0x10000, RZ ;  /* 0x0001000038037824 */ /* 0x021fe200078e00ff */
[----:B------:R-:W-:Y:S01]  /*41a0*/  ISETP.GT.AND P4, PT, R16, 0x48, P4 ;  /* 0x000000481000780c */ /* 0x000fe20002784270 */
[----:B------:R-:W-:Y:S01]  /*41b0*/  @P6 IMAD.MOV.U32 R2, RZ, RZ, R18 ;  /* 0x000000ffff026224 */ /* 0x000fe200078e0012 */
[----:B------:R-:W-:Y:S01]  /*41c0*/  BSSY B0, `(.L_x_127) ;  /* 0x0000009000007945 */ /* 0x000fe20003800000 */
[----:B------:R-:W-:-:S04]  /*41d0*/  FMUL R3, R3, R14 ;  /* 0x0000000e03037220 */ /* 0x000fc80000400000 */
[----:B------:R-:W-:-:S05]  /*41e0*/  FFMA R3, R46, R0, R3 ;  /* 0x000000002e037223 */ /* 0x000fca0000000003 */
[----:B------:R-:W-:-:S04]  /*41f0*/  F2FP.BF16.F32.PACK_AB R3, RZ, R3 ;  /* 0x00000003ff03723e */ /* 0x000fc800000010ff */
[----:B------:R-:W-:Y:S01]  /*4200*/  PRMT R4, R3, 0x7610, R4 ;  /* 0x0000761003047816 */ /* 0x000fe20000000004 */
[----:B------:R-:W-:-:S05]  /*4210*/  @P6 IMAD.MOV.U32 R3, RZ, RZ, R19 ;  /* 0x000000ffff036224 */ /* 0x000fca00078e0013 */
[----:B------:R0:W-:Y:S01]  /*4220*/  @P6 STG.E.U16 desc[UR12][R2.64+0x50], R4 ;  /* 0x0000500402006986 */ /* 0x0001e2000c10150c */
[----:B------:R-:W-:Y:S05]  /*4230*/  @!P4 BRA `(.L_x_128) ;  /* 0x000000000004c947 */ /* 0x000fea0003800000 */
[----:B------:R0:W5:Y:S02]  /*4240*/  LDG.E.LTC128B.U16 R56, desc[UR12][R8.64+0x52] ;  /* 0x0000520c08387981 */ /* 0x000164000c1e1520 */
.L_x_128:
[----:B------:R-:W-:Y:S05]  /*4250*/  BSYNC B0 ;  /* 0x0000000000007941 */ /* 0x000fea0003800000 */
.L_x_127:
[----:B0----5:R-:W-:Y:S01]  /*4260*/  IMAD.U32 R3, R56, 0x10000, RZ ;  /* 0x0001000038037824 */ /* 0x021fe200078e00ff */
        /* <DEDUP_REMOVED lines=11> */
.L_x_130:
[----:B------:R-:W-:Y:S05]  /*4320*/  BSYNC B0 ;  /* 0x0000000000007941 */ /* 0x000fea0003800000 */
.L_x_129:
        /* <DEDUP_REMOVED lines=12> */
.L_x_132:
[----:B------:R-:W-:Y:S05]  /*43f0*/  BSYNC B0 ;  /* 0x0000000000007941 */ /* 0x000fea0003800000 */
.L_x_131:
        /* <DEDUP_REMOVED lines=12> */
.L_x_134:
[----:B------:R-:W-:Y:S05]  /*44c0*/  BSYNC B0 ;  /* 0x0000000000007941 */ /* 0x000fea0003800000 */
.L_x_133:
        /* <DEDUP_REMOVED lines=12> */
.L_x_136:
[----:B------:R-:W-:Y:S05]  /*4590*/  BSYNC B0 ;  /* 0x0000000000007941 */ /* 0x000fea0003800000 */
.L_x_135:
        /* <DEDUP_REMOVED lines=12> */
.L_x_138:
[----:B------:R-:W-:Y:S05]  /*4660*/  BSYNC B0 ;  /* 0x0000000000007941 */ /* 0x000fea0003800000 */
.L_x_137:
        /* <DEDUP_REMOVED lines=12> */
.L_x_140:
[----:B------:R-:W-:Y:S05]  /*4730*/  BSYNC B0 ;  /* 0x0000000000007941 */ /* 0x000fea0003800000 */
.L_x_139:
        /* <DEDUP_REMOVED lines=9> */
.L_x_142:
[----:B------:R-:W-:Y:S05]  /*47d0*/  BSYNC B0 ;  /* 0x0000000000007941 */ /* 0x000fea0003800000 */
.L_x_141:
[----:B-----5:R-:W-:Y:S01]  /*47e0*/  IMAD.U32 R3, R56, 0x10000, RZ ;  /* 0x0001000038037824 */ /* 0x020fe200078e00ff */
[----:B------:R-:W-:Y:S01]  /*47f0*/  ISETP.GT.AND P0, PT, R16, 0x48, P0 ;  /* 0x000000481000780c */ /* 0x000fe20000704270 */
[----:B0-----:R-:W-:Y:S01]  /*4800*/  @P1 IMAD.MOV.U32 R2, RZ, RZ, R18 ;  /* 0x000000ffff021224 */ /* 0x001fe200078e0012 */
        /* <DEDUP_REMOVED lines=9> */
.L_x_144:
[----:B------:R-:W-:Y:S05]  /*48a0*/  BSYNC B0 ;  /* 0x0000000000007941 */ /* 0x000fea0003800000 */
.L_x_143:
[----:B0----5:R-:W-:-:S04]  /*48b0*/  IMAD.U32 R3, R56, 0x10000, RZ ;  /* 0x0001000038037824 */ /* 0x021fc800078e00ff */
[----:B------:R-:W-:-:S04]  /*48c0*/  FMUL R14, R3, R14 ;  /* 0x0000000e030e7220 */ /* 0x000fc80000400000 */
[----:B------:R-:W-:Y:S01]  /*48d0*/  FFMA R14, R55, R0, R14 ;  /* 0x00000000370e7223 */ /* 0x000fe2000000000e */
[----:B------:R-:W-:Y:S06]  /*48e0*/  @!P0 EXIT ;  /* 0x000000000000894d */ /* 0x000fec0003800000 */
[----:B------:R-:W-:-:S05]  /*48f0*/  F2FP.BF16.F32.PACK_AB R14, RZ, R14 ;  /* 0x0000000eff0e723e */ /* 0x000fca00000010ff */
[----:B------:R-:W-:Y:S01]  /*4900*/  STG.E.U16 desc[UR12][R18.64+0x72], R14 ;  /* 0x0000720e12007986 */ /* 0x000fe2000c10150c */
[----:B------:R-:W-:Y:S05]  /*4910*/  EXIT ;  /* 0x000000000000794d */ /* 0x000fea0003800000 */
.L_x_22:
[----:B------:R-:W-:Y:S01]  /*4920*/  ULDC.64 UR4, c[0x0][0x5c8] ;  /* 0x0001720000047ab9 */ /* 0x000fe20000000a00 */
[-C--:B------:R-:W-:Y:S01]  /*4930*/  FMUL R56, R56, R0.reuse ;  /* 0x0000000038387220 */ /* 0x080fe20000400000 */
[----:B------:R-:W-:Y:S01]  /*4940*/  LEA R2, P1, R10, UR4, 0x1 ;  /* 0x000000040a027c11 */ /* 0x000fe2000f8208ff */
[----:B------:R-:W-:Y:S01]  /*4950*/  IMAD.SHL.U32 R7, R20, 0x2, RZ ;  /* 0x0000000214077824 */ /* 0x000fe200078e00ff */
[----:B------:R-:W-:Y:S01]  /*4960*/  ISETP.GT.AND P6, PT, R15, 0x1, PT ;  /* 0x000000010f00780c */ /* 0x000fe20003fc4270 */
[----:B------:R-:W-:Y:S01]  /*4970*/  FMUL R57, R57, R0 ;  /* 0x0000000039397220 */ /* 0x000fe20000400000 */
[----:B------:R-:W-:Y:S01]  /*4980*/  F2FP.BF16.F32.PACK_AB R56, RZ, R56 ;  /* 0x00000038ff38723e */ /* 0x000fe200000010ff */
[-C--:B------:R-:W-:Y:S01]  /*4990*/  FMUL R58, R58, R0.reuse ;  /* 0x000000003a3a7220 */ /* 0x080fe20000400000 */
[----:B------:R-:W-:Y:S01]  /*49a0*/  LEA.HI.X R3, R10, UR5, R13, 0x1, P1 ;  /* 0x000000050a037c11 */ /* 0x000fe200088f0c0d */
[-C--:B------:R-:W-:Y:S01]  /*49b0*/  FMUL R59, R59, R0.reuse ;  /* 0x000000003b3b7220 */ /* 0x080fe20000400000 */
[----:B------:R-:W-:Y:S01]  /*49c0*/  ISETP.GT.AND P2, PT, R15, RZ, PT ;  /* 0x000000ff0f00720c */ /* 0x000fe20003f44270 */
[-C--:B------:R-:W-:Y:S01]  /*49d0*/  FMUL R60, R60, R0.reuse ;  /* 0x000000003c3c7220 */ /* 0x080fe20000400000 */
[C---:B------:R-:W-:Y:S01]  /*49e0*/  ISETP.GT.AND P1, PT, R16.reuse, RZ, P6 ;  /* 0x000000ff1000720c */ /* 0x040fe20003724270 */
[----:B------:R-:W-:Y:S01]  /*49f0*/  @P0 STG.E.U16 desc[UR12][R2.64], R56 ;  /* 0x0000003802000986 */ /* 0x000fe2000c10150c */
[----:B------:R-:W-:Y:S01]  /*4a00*/  ISETP.GT.AND P0, PT, R16, 0x8, P2 ;  /* 0x000000081000780c */ /* 0x000fe20001704270 */
[-C--:B------:R-:W-:Y:S01]  /*4a10*/  FMUL R61, R61, R0.reuse ;  /* 0x000000003d3d7220 */ /* 0x080fe20000400000 */
[----:B------:R-:W-:Y:S01]  /*4a20*/  SHF.L.U64.HI R19, R20, 0x1, R19 ;  /* 0x0000000114137819 */ /* 0x000fe20000010213 */
[----:B------:R-:W-:Y:S01]  /*4a30*/  FMUL R62, R62, R0 ;  /* 0x000000003e3e7220 */ /* 0x000fe20000400000 */
[----:B------:R-:W-:Y:S01]  /*4a40*/  IADD3 R4, P3, R7, R2, RZ ;  /* 0x0000000207047210 */ /* 0x000fe20007f7e0ff */
[-C--:B------:R-:W-:Y:S01]  /*4a50*/  FMUL R63, R63, R0.reuse ;  /* 0x000000003f3f7220 */ /* 0x080fe20000400000 */
[----:B------:R-:W-:Y:S01]  /*4a60*/  F2FP.BF16.F32.PACK_AB R57, RZ, R57 ;  /* 0x00000039ff39723e */ /* 0x000fe200000010ff */
[----:B------:R-:W-:Y:S01]  /*4a70*/  FMUL R64, R64, R0 ;  /* 0x0000000040407220 */ /* 0x000fe20000400000 */
[----:B------:R-:W-:Y:S01]  /*4a80*/  F2FP.BF16.F32.PACK_AB R58, RZ, R58 ;  /* 0x0000003aff3a723e */ /* 0x000fe200000010ff */
[----:B------:R-:W-:Y:S01]  /*4a90*/  IMAD.X R5, R19, 0x1, R3, P3 ;  /* 0x0000000113057824 */ /* 0x000fe200018e0603 */
[C---:B------:R-:W-:Y:S01]  /*4aa0*/  ISETP.GT.AND P5, PT, R15.reuse, 0x8, PT ;  /* 0x000000080f00780c */ /* 0x040fe20003fa4270 */
[----:B------:R-:W-:Y:S01]  /*4ab0*/  @P1 STG.E.U16 desc[UR12][R2.64+0x2], R57 ;  /* 0x0000023902001986 */ /* 0x000fe2000c10150c */
[----:B------:R-:W-:Y:S01]  /*4ac0*/  ISETP.GT.AND P4, PT, R15, 0x9, PT ;  /* 0x000000090f00780c */ /* 0x000fe20003f84270 */
[-C--:B------:R-:W-:Y:S01]  /*4ad0*/  FMUL R65, R65, R0.reuse ;  /* 0x0000000041417220 */ /* 0x080fe20000400000 */
[C---:B------:R-:W-:Y:S01]  /*4ae0*/  ISETP.GT.AND P2, PT, R16.reuse, 0x8, P6 ;  /* 0x000000081000780c */ /* 0x040fe20003744270 */
[----:B------:R-:W-:Y:S01]  /*4af0*/  @P0 STG.E.U16 desc[UR12][R4.64], R58 ;  /* 0x0000003a04000986 */ /* 0x000fe2000c10150c */
[----:B------:R-:W-:Y:S01]  /*4b00*/  ISETP.GT.AND P0, PT, R16, RZ, P5 ;  /* 0x000000ff1000720c */ /* 0x000fe20002f04270 */
[-C--:B------:R-:W-:Y:S01]  /*4b10*/  FMUL R66, R66, R0.reuse ;  /* 0x0000000042427220 */ /* 0x080fe20000400000 */
[----:B------:R-:W-:Y:S01]  /*4b20*/  ISETP.GT.AND P1, PT, R16, RZ, P4 ;  /* 0x000000ff1000720c */ /* 0x000fe20002724270 */
[-C--:B------:R-:W-:Y:S01]  /*4b30*/  FMUL R67, R67, R0.reuse ;  /* 0x0000000043437220 */ /* 0x080fe20000400000 */
[----:B------:R-:W-:Y:S01]  /*4b40*/  F2FP.BF16.F32.PACK_AB R59, RZ, R59 ;  /* 0x0000003bff3b723e */ /* 0x000fe200000010ff */
[----:B------:R-:W-:Y:S01]  /*4b50*/  FMUL R68, R68, R0 ;  /* 0x0000000044447220 */ /* 0x000fe20000400000 */
[----:B------:R-:W-:Y:S01]  /*4b60*/  F2FP.BF16.F32.PACK_AB R60, RZ, R60 ;  /* 0x0000003cff3c723e */ /* 0x000fe200000010ff */
[-C--:B------:R-:W-:Y:S01]  /*4b70*/  FMUL R69, R69, R0.reuse ;  /* 0x0000000045457220 */ /* 0x080fe20000400000 */
[----:B------:R-:W-:Y:S01]  /*4b80*/  F2FP.BF16.F32.PACK_AB R61, RZ, R61 ;  /* 0x0000003dff3d723e */ /* 0x000fe200000010ff */
[-C--:B------:R-:W-:Y:S01]  /*4b90*/  FMUL R70, R70, R0.reuse ;  /* 0x0000000046467220 */ /* 0x080fe20000400000 */
[C---:B------:R-:W-:Y:S01]  /*4ba0*/  SHF.L.U64.HI R9, R17.reuse, 0x1, R18 ;  /* 0x0000000111097819 */ /* 0x040fe20000010212 */
[----:B------:R-:W-:Y:S01]  /*4bb0*/  IMAD.SHL.U32 R17, R17, 0x2, RZ ;  /* 0x0000000211117824 */ /* 0x000fe200078e00ff */
[----:B------:R-:W-:Y:S01]  /*4bc0*/  @P2 STG.E.U16 desc[UR12][R4.64+0x2], R59 ;  /* 0x0000023b04002986 */ /* 0x000fe2000c10150c */
[----:B------:R-:W-:Y:S01]  /*4bd0*/  ISETP.GT.AND P2, PT, R16, 0x8, P5 ;  /* 0x000000081000780c */ /* 0x000fe20002f44270 */
[----:B------:R-:W-:Y:S01]  /*4be0*/  FMUL R71, R71, R0 ;  /* 0x0000000047477220 */ /* 0x000fe20000400000 */
[----:B------:R-:W-:Y:S01]  /*4bf0*/  ISETP.GT.AND P3, PT, R15, 0x10, PT ;  /* 0x000000100f00780c */ /* 0x000fe20003f64270 */
[----:B------:R-:W-:Y:S01]  /*4c00*/  @P0 STG.E.U16 desc[UR12][R2.64+0x10], R60 ;  /* 0x0000103c02000986 */ /* 0x000fe2000c10150c */
[----:B------:R-:W-:Y:S01]  /*4c10*/  F2FP.BF16.F32.PACK_AB R62, RZ, R62 ;  /* 0x0000003eff3e723e */ /* 0x000fe200000010ff */
[----:B------:R-:W-:Y:S01]  /*4c20*/  FMUL R72, R72, R0 ;  /* 0x0000000048487220 */ /* 0x000fe20000400000 */
[----:B------:R-:W-:Y:S01]  /*4c30*/  F2FP.BF16.F32.PACK_AB R63, RZ, R63 ;  /* 0x0000003fff3f723e */ /* 0x000fe200000010ff */
[----:B------:R-:W-:Y:S01]  /*4c40*/  @P1 STG.E.U16 desc[UR12][R2.64+0x12], R61 ;  /* 0x0000123d02001986 */ /* 0x000fe2000c10150c */
[----:B------:R-:W-:Y:S01]  /*4c50*/  IADD3 R6, P0, P1, R17, R2, R7 ;  /* 0x0000000211067210 */ /* 0x000fe2000791e007 */
[----:B------:R-:W-:Y:S01]  /*4c60*/  FMUL R73, R73, R0 ;  /* 0x0000000049497220 */ /* 0x000fe20000400000 */
[----:B------:R-:W-:Y:S01]  /*4c70*/  F2FP.BF16.F32.PACK_AB R64, RZ, R64 ;  /* 0x00000040ff40723e */ /* 0x000fe200000010ff */
[-C--:B------:R-:W-:Y:S01]  /*4c80*/  FMUL R74, R74, R0.reuse ;  /* 0x000000004a4a7220 */ /* 0x080fe20000400000 */
[----:B------:R-:W-:Y:S01]  /*4c90*/  IADD3.X R7, R9, R3, R19, P0, P1 ;  /* 0x0000000309077210 */ /* 0x000fe200007e2413 */
[----:B------:R-:W-:Y:S01]  /*4ca0*/  @P2 STG.E.U16 desc[UR12][R4.64+0x10], R62 ;  /* 0x0000103e04002986 */ /* 0x000fe2000c10150c */
[C---:B------:R-:W-:Y:S01]  /*4cb0*/  ISETP.GT.AND P1, PT, R16.reuse, 0x8, P4 ;  /* 0x000000081000780c */ /* 0x040fe20002724270 */
[-C--:B------:R-:W-:Y:S01]  /*4cc0*/  FMUL R75, R75, R0.reuse ;  /* 0x000000004b4b7220 */ /* 0x080fe20000400000 */
[----:B------:R-:W-:Y:S01]  /*4cd0*/  ISETP.GT.AND P0, PT, R16, RZ, P3 ;  /* 0x000000ff1000720c */ /* 0x000fe20001f04270 */
[-C--:B------:R-:W-:Y:S01]  /*4ce0*/  FMUL R76, R76, R0.reuse ;  /* 0x000000004c4c7220 */ /* 0x080fe20000400000 */
[----:B------:R-:W-:Y:S01]  /*4cf0*/  ISETP.GT.AND P2, PT, R15, 0x11, PT ;  /* 0x000000110f00780c */ /* 0x000fe20003f44270 */
[-C--:B------:R-:W-:Y:S01]  /*4d00*/  FMUL R77, R77, R0.reuse ;  /* 0x000000004d4d7220 */ /* 0x080fe20000400000 */
[----:B------:R-:W-:Y:S01]  /*4d10*/  F2FP.BF16.F32.PACK_AB R65, RZ, R65 ;  /* 0x00000041ff41723e */ /* 0x000fe200000010ff */
[----:B------:R-:W-:Y:S01]  /*4d20*/  FMUL R78, R78, R0 ;  /* 0x000000004e4e7220 */ /* 0x000fe20000400000 */
[----:B------:R-:W-:Y:S01]  /*4d30*/  F2FP.BF16.F32.PACK_AB R66, RZ, R66 ;  /* 0x00000042ff42723e */ /* 0x000fe200000010ff */
[-C--:B------:R-:W-:Y:S01]  /*4d40*/  FMUL R79, R79, R0.reuse ;  /* 0x000000004f4f7220 */ /* 0x080fe20000400000 */
[----:B------:R-:W-:Y:S01]  /*4d50*/  F2FP.BF16.F32.PACK_AB R67, RZ, R67 ;  /* 0x00000043ff43723e */ /* 0x000fe200000010ff */
[----:B------:R-:W-:Y:S01]  /*4d60*/  FMUL R80, R80, R0 ;  /* 0x0000000050507220 */ /* 0x000fe20000400000 */
[----:B------:R-:W-:Y:S01]  /*4d70*/  F2FP.BF16.F32.PACK_AB R68, RZ, R68 ;  /* 0x00000044ff44723e */ /* 0x000fe200000010ff */
[----:B------:R-:W-:Y:S01]  /*4d80*/  @P1 STG.E.U16 desc[UR12][R4.64+0x12], R63 ;  /* 0x0000123f04001986 */ /* 0x000fe2000c10150c */
[----:B------:R-:W-:Y:S01]  /*4d90*/  ISETP.GT.AND P1, PT, R15, 0x19, PT ;  /* 0x000000190f00780c */ /* 0x000fe20003f24270 */
[-C--:B------:R-:W-:Y:S01]  /*4da0*/  FMUL R81, R81, R0.reuse ;  /* 0x0000000051517220 */ /* 0x080fe20000400000 */
[----:B------:R-:W-:Y:S01]  /*4db0*/  F2FP.BF16.F32.PACK_AB R69, RZ, R69 ;  /* 0x00000045ff45723e */ /* 0x000fe200000010ff */
[----:B------:R-:W-:Y:S01]  /*4dc0*/  @P0 STG.E.U16 desc[UR12][R2.64+0x20], R64 ;  /* 0x0000204002000986 */ /* 0x000fe2000c10150c */
[----:B------:R-:W-:Y:S01]  /*4dd0*/  ISETP.GT.AND P0, PT, R16, RZ, P2 ;  /* 0x000000ff1000720c */ /* 0x000fe20001704270 */
[----:B------:R-:W-:Y:S01]  /*4de0*/  FMUL R82, R82, R0 ;  /* 0x0000000052527220 */ /* 0x000fe20000400000 */
[----:B------:R-:W-:Y:S01]  /*4df0*/  F2FP.BF16.F32.PACK_AB R70, RZ, R70 ;  /* 0x00000046ff46723e */ /* 0x000fe200000010ff */
        /* <DEDUP_REMOVED lines=10> */
[----:B------:R-:W-:Y:S01]  /*4ea0*/  @P0 STG.E.U16 desc[UR12][R2.64+0x22], R65 ;  /* 0x0000224102000986 */ /* 0x000fe2000c10150c */
[----:B------:R-:W-:Y:S01]  /*4eb0*/  ISETP.GT.AND P0, PT, R16, 0x8, P3 ;  /* 0x000000081000780c */ /* 0x000fe20001f04270 */
[-C--:B------:R-:W-:Y:S01]  /*4ec0*/  FMUL R24, R24, R0.reuse ;  /* 0x0000000018187220 */ /* 0x080fe20000400000 */
[----:B------:R-:W-:Y:S01]  /*4ed0*/  ISETP.GT.AND P5, PT, R15, 0x28, PT ;  /* 0x000000280f00780c */ /* 0x000fe20003fa4270 */
        /* <DEDUP_REMOVED lines=8> */
[-C--:B------:R-:W-:Y:S01]  /*4f60*/  FMUL R29, R29, R0.reuse ;  /* 0x000000001d1d7220 */ /* 0x080fe20000400000 */
[C---:B------:R-:W-:Y:S01]  /*4f70*/  ISETP.GT.AND P4, PT, R15.reuse, 0x30, PT ;  /* 0x000000300f00780c */ /* 0x040fe20003f84270 */
[----:B------:R-:W-:Y:S01]  /*4f80*/  @P0 STG.E.U16 desc[UR12][R4.64+0x20], R66 ;  /* 0x0000204204000986 */ /* 0x000fe2000c10150c */
[----:B------:R-:W-:Y:S01]  /*4f90*/  ISETP.GT.AND P0, PT, R16, 0x8, P2 ;  /* 0x000000081000780c */ /* 0x000fe20001704270 */
[-C--:B------:R-:W-:Y:S01]  /*4fa0*/  FMUL R30, R30, R0.reuse ;  /* 0x000000001e1e7220 */ /* 0x080fe20000400000 */
[----:B------:R-:W-:Y:S01]  /*4fb0*/  ISETP.GT.AND P2, PT, R15, 0x18, PT ;  /* 0x000000180f00780c */ /* 0x000fe20003f44270 */
[----:B------:R-:W-:Y:S01]  /*4fc0*/  FMUL R31, R31, R0 ;  /* 0x000000001f1f7220 */ /* 0x000fe20000400000 */
[----:B------:R-:W-:Y:S01]  /*4fd0*/  F2FP.BF16.F32.PACK_AB R80, RZ, R80 ;  /* 0x00000050ff50723e */ /* 0x000fe200000010ff */
        /* <DEDUP_REMOVED lines=8> */
[----:B------:R-:W-:Y:S01]  /*5060*/  @P0 STG.E.U16 desc[UR12][R4.64+0x22], R67 ;  /* 0x0000224304000986 */ /* 0x000fe2000c10150c */
[----:B------:R-:W-:Y:S01]  /*5070*/  ISETP.GT.AND P0, PT, R16, RZ, P2 ;  /* 0x000000ff1000720c */ /* 0x000fe20001704270 */
[----:B------:R-:W-:Y:S01]  /*5080*/  FMUL R36, R36, R0 ;  /* 0x0000000024247220 */ /* 0x000fe20000400000 */
[----:B------:R-:W-:Y:S01]  /*5090*/  F2FP.BF16.F32.PACK_AB R84, RZ, R84 ;  /* 0x00000054ff54723e */ /* 0x000fe200000010ff */
[-C--:B------:R-:W-:Y:S01]  /*50a0*/  FMUL R37, R37, R0.reuse ;  /* 0x0000000025257220 */ /* 0x080fe20000400000 */
[----:B------:R-:W-:Y:S01]  /*50b0*/  P2R R12, PR, RZ, 0x20 ;  /* 0x00000020ff0c7803 */ /* 0x000fe20000000000 */
        /* <DEDUP_REMOVED lines=9> */
[----:B------:R-:W-:Y:S01]  /*5150*/  ISETP.GT.AND P0, PT, R16, RZ, P1 ;  /* 0x000000ff1000720c */ /* 0x000fe20000f04270 */
        /* <DEDUP_REMOVED lines=13> */
[----:B------:R-:W-:Y:S01]  /*5230*/  ISETP.GT.AND P0, PT, R16, 0x8, P2 ;  /* 0x000000081000780c */ /* 0x000fe20001704270 */
        /* <DEDUP_REMOVED lines=17> */
[----:B------:R-:W-:-:S02]  /*5350*/  F2FP.BF16.F32.PACK_AB R36, RZ, R36 ;  /* 0x00000024ff24723e */ /* 0x000fc400000010ff */
[----:B------:R-:W-:Y:S02]  /*5360*/  F2FP.BF16.F32.PACK_AB R37, RZ, R37 ;  /* 0x00000025ff25723e */ /* 0x000fe400000010ff */
[----:B------:R-:W-:Y:S02]  /*5370*/  F2FP.BF16.F32.PACK_AB R38, RZ, R38 ;  /* 0x00000026ff26723e */ /* 0x000fe400000010ff */
[----:B------:R-:W-:Y:S02]  /*5380*/  F2FP.BF16.F32.PACK_AB R39, RZ, R39 ;  /* 0x00000027ff27723e */ /* 0x000fe400000010ff */
[----:B------:R-:W-:Y:S01]  /*5390*/  F2FP.BF16.F32.PACK_AB R40, RZ, R40 ;  /* 0x00000028ff28723e */ /* 0x000fe200000010ff */
[----:B------:R-:W-:Y:S01]  /*53a0*/  @P0 STG.E.U16 desc[UR12][R4.64+0x32], R71 ;  /* 0x0000324704000986 */ /* 0x000fe2000c10150c */
[----:B------:R-:W-:Y:S02]  /*53b0*/  ISETP.GT.AND P0, PT, R16, RZ, P2 ;  /* 0x000000ff1000720c */ /* 0x000fe40001704270 */
[----:B------:R-:W-:-:S02]  /*53c0*/  F2FP.BF16.F32.PACK_AB R41, RZ, R41 ;  /* 0x00000029ff29723e */ /* 0x000fc400000010ff */
[----:B------:R-:W-:Y:S02]  /*53d0*/  F2FP.BF16.F32.PACK_AB R42, RZ, R42 ;  /* 0x0000002aff2a723e */ /* 0x000fe400000010ff */
[----:B------:R-:W-:Y:S02]  /*53e0*/  F2FP.BF16.F32.PACK_AB R43, RZ, R43 ;  /* 0x0000002bff2b723e */ /* 0x000fe400000010ff */
[----:B------:R-:W-:Y:S02]  /*53f0*/  F2FP.BF16.F32.PACK_AB R44, RZ, R44 ;  /* 0x0000002cff2c723e */ /* 0x000fe400000010ff */
[----:B------:R-:W-:Y:S02]  /*5400*/  F2FP.BF16.F32.PACK_AB R45, RZ, R45 ;  /* 0x0000002dff2d723e */ /* 0x000fe400000010ff */
[----:B------:R-:W-:Y:S01]  /*5410*/  F2FP.BF16.F32.PACK_AB R46, RZ, R46 ;  /* 0x0000002eff2e723e */ /* 0x000fe200000010ff */
[----:B------:R-:W-:Y:S01]  /*5420*/  @P0 STG.E.U16 desc[UR12][R2.64+0x40], R72 ;  /* 0x0000404802000986 */ /* 0x000fe2000c10150c */
[----:B------:R-:W-:-:S02]  /*5430*/  ISETP.GT.AND P0, PT, R16, RZ, P1 ;  /* 0x000000ff1000720c */ /* 0x000fc40000f04270 */
[----:B------:R-:W-:Y:S02]  /*5440*/  F2FP.BF16.F32.PACK_AB R47, RZ, R47 ;  /* 0x0000002fff2f723e */ /* 0x000fe400000010ff */
[----:B------:R-:W-:Y:S02]  /*5450*/  F2FP.BF16.F32.PACK_AB R48, RZ, R48 ;  /* 0x00000030ff30723e */ /* 0x000fe400000010ff */
[----:B------:R-:W-:Y:S02]  /*5460*/  F2FP.BF16.F32.PACK_AB R49, RZ, R49 ;  /* 0x00000031ff31723e */ /* 0x000fe400000010ff */
[----:B------:R-:W-:Y:S02]  /*5470*/  F2FP.BF16.F32.PACK_AB R50, RZ, R50 ;  /* 0x00000032ff32723e */ /* 0x000fe400000010ff */
[----:B------:R-:W-:Y:S02]  /*5480*/  F2FP.BF16.F32.PACK_AB R51, RZ, R51 ;  /* 0x00000033ff33723e */ /* 0x000fe400000010ff */
[----:B------:R-:W-:Y:S01]  /*5490*/  F2FP.BF16.F32.PACK_AB R52, RZ, R52 ;  /* 0x00000034ff34723e */ /* 0x000fe200000010ff */
[----:B------:R-:W-:Y:S01]  /*54a0*/  @P0 STG.E.U16 desc[UR12][R2.64+0x42], R73 ;  /* 0x0000424902000986 */ /* 0x000fe2000c10150c */
[----:B------:R-:W-:-:S02]  /*54b0*/  ISETP.GT.AND P0, PT, R16, 0x8, P2 ;  /* 0x000000081000780c */ /* 0x000fc40001704270 */
[----:B------:R-:W-:Y:S02]  /*54c0*/  ISETP.GT.AND P2, PT, R15, 0x38, PT ;  /* 0x000000380f00780c */ /* 0x000fe40003f44270 */
[----:B------:R-:W-:Y:S02]  /*54d0*/  F2FP.BF16.F32.PACK_AB R53, RZ, R53 ;  /* 0x00000035ff35723e */ /* 0x000fe400000010ff */
[----:B------:R-:W-:-:S07]  /*54e0*/  F2FP.BF16.F32.PACK_AB R54, RZ, R54 ;  /* 0x00000036ff36723e */ /* 0x000fce00000010ff */
[----:B------:R-:W-:Y:S01]  /*54f0*/  @P0 STG.E.U16 desc[UR12][R4.64+0x40], R74 ;  /* 0x0000404a04000986 */ /* 0x000fe2000c10150c */
[----:B------:R-:W-:-:S13]  /*5500*/  ISETP.GT.AND P0, PT, R16, 0x8, P1 ;  /* 0x000000081000780c */ /* 0x000fda0000f04270 */
[----:B------:R-:W-:Y:S01]  /*5510*/  @P0 STG.E.U16 desc[UR12][R4.64+0x42], R75 ;  /* 0x0000424b04000986 */ /* 0x000fe2000c10150c */
[----:B------:R-:W-:-:S13]  /*5520*/  ISETP.GT.AND P0, PT, R16, RZ, P5 ;  /* 0x000000ff1000720c */ /* 0x000fda0002f04270 */
[----:B------:R-:W-:Y:S01]  /*5530*/  @P0 STG.E.U16 desc[UR12][R2.64+0x50], R76 ;  /* 0x0000504c02000986 */ /* 0x000fe2000c10150c */
[----:B------:R-:W-:-:S04]  /*5540*/  ISETP.GT.AND P0, PT, R15, 0x29, PT ;  /* 0x000000290f00780c */ /* 0x000fc80003f04270 */
[----:B------:R-:W-:Y:S02]  /*5550*/  ISETP.GT.AND P1, PT, R16, RZ, P0 ;  /* 0x000000ff1000720c */ /* 0x000fe40000724270 */
[----:B------:R-:W-:-:S11]  /*5560*/  P2R R13, PR, RZ, 0x1 ;  /* 0x00000001ff0d7803 */ /* 0x000fd60000000000 */
[----:B------:R-:W-:Y:S01]  /*5570*/  @P1 STG.E.U16 desc[UR12][R2.64+0x52], R77 ;  /* 0x0000524d02001986 */ /* 0x000fe2000c10150c */
[----:B------:R-:W-:-:S13]  /*5580*/  ISETP.GT.AND P1, PT, R16, 0x8, P5 ;  /* 0x000000081000780c */ /* 0x000fda0002f24270 */
[----:B------:R-:W-:Y:S01]  /*5590*/  @P1 STG.E.U16 desc[UR12][R4.64+0x50], R78 ;  /* 0x0000504e04001986 */ /* 0x000fe2000c10150c */
[C---:B------:R-:W-:Y:S02]  /*55a0*/  ISETP.GT.AND P1, PT, R16.reuse, 0x8, P0 ;  /* 0x000000081000780c */ /* 0x040fe40000724270 */
[----:B------:R-:W-:-:S11]  /*55b0*/  ISETP.GT.AND P0, PT, R16, 0x8, P2 ;  /* 0x000000081000780c */ /* 0x000fd60001704270 */
[----:B------:R-:W-:Y:S01]  /*55c0*/  @P1 STG.E.U16 desc[UR12][R4.64+0x52], R79 ;  /* 0x0000524f04001986 */ /* 0x000fe2000c10150c */
[----:B------:R-:W-:-:S13]  /*55d0*/  ISETP.GT.AND P1, PT, R16, RZ, P4 ;  /* 0x000000ff1000720c */ /* 0x000fda0002724270 */
[----:B------:R-:W-:Y:S01]  /*55e0*/  @P1 STG.E.U16 desc[UR12][R2.64+0x60], R80 ;  /* 0x0000605002001986 */ /* 0x000fe2000c10150c */
[----:B------:R-:W-:-:S13]  /*55f0*/  ISETP.GT.AND P1, PT, R16, RZ, P3 ;  /* 0x000000ff1000720c */ /* 0x000fda0001f24270 */
[----:B------:R-:W-:Y:S01]  /*5600*/  @P1 STG.E.U16 desc[UR12][R2.64+0x62], R81 ;  /* 0x0000625102001986 */ /* 0x000fe2000c10150c */
[----:B------:R-:W-:-:S13]  /*5610*/  ISETP.GT.AND P1, PT, R16, 0x8, P4 ;  /* 0x000000081000780c */ /* 0x000fda0002724270 */
[----:B------:R-:W-:Y:S01]  /*5620*/  @P1 STG.E.U16 desc[UR12][R4.64+0x60], R82 ;  /* 0x0000605204001986 */ /* 0x000fe2000c10150c */
[----:B------:R-:W-:-:S13]  /*5630*/  ISETP.GT.AND P1, PT, R16, 0x8, P3 ;  /* 0x000000081000780c */ /* 0x000fda0001f24270 */
[----:B------:R-:W-:Y:S01]  /*5640*/  @P1 STG.E.U16 desc[UR12][R4.64+0x62], R83 ;  /* 0x0000625304001986 */ /* 0x000fe2000c10150c */
[----:B------:R-:W-:-:S05]  /*5650*/  IADD3 R10, P1, R17, R4, RZ ;  /* 0x00000004110a7210 */ /* 0x000fca0007f3e0ff */
[----:B------:R-:W-:Y:S01]  /*5660*/  IMAD.X R11, R9, 0x1, R5, P1 ;  /* 0x00000001090b7824 */ /* 0x000fe200008e0605 */
[----:B------:R-:W-:-:S13]  /*5670*/  ISETP.GT.AND P1, PT, R16, RZ, P2 ;  /* 0x000000ff1000720c */ /* 0x000fda0001724270 */
[----:B------:R-:W-:Y:S01]  /*5680*/  @P1 STG.E.U16 desc[UR12][R2.64+0x70], R84 ;  /* 0x0000705402001986 */ /* 0x000fe2000c10150c */
[----:B------:R-:W-:-:S05]  /*5690*/  IADD3 R8, P1, R17, R2, RZ ;  /* 0x0000000211087210 */ /* 0x000fca0007f3e0ff */
[----:B------:R-:W-:Y:S01]  /*56a0*/  IMAD.X R9, R9, 0x1, R3, P1 ;  /* 0x0000000109097824 */ /* 0x000fe200008e0603 */
[----:B------:R-:W-:-:S04]  /*56b0*/  ISETP.GT.AND P1, PT, R15, 0x39, PT ;  /* 0x000000390f00780c */ /* 0x000fc80003f24270 */
[----:B------:R-:W-:-:S13]  /*56c0*/  ISETP.GT.AND P5, PT, R16, RZ, P1 ;  /* 0x000000ff1000720c */ /* 0x000fda0000fa4270 */
[----:B------:R0:W-:Y:S01]  /*56d0*/  @P5 STG.E.U16 desc[UR12][R2.64+0x72], R85 ;  /* 0x0000725502005986 */ /* 0x0001e2000c10150c */
[----:B------:R-:W-:-:S03]  /*56e0*/  ISETP.GT.AND P5, PT, R15, RZ, PT ;  /* 0x000000ff0f00720c */ /* 0x000fc60003fa4270 */
[----:B------:R-:W-:Y:S01]  /*56f0*/  @P0 STG.E.U16 desc[UR12][R4.64+0x70], R86 ;  /* 0x0000705604000986 */ /* 0x000fe2000c10150c */
[----:B------:R-:W-:-:S13]  /*5700*/  ISETP.GT.AND P0, PT, R16, 0x8, P1 ;  /* 0x000000081000780c */ /* 0x000fda0000f04270 */
[----:B------:R-:W-:Y:S01]  /*5710*/  @P0 STG.E.U16 desc[UR12][R4.64+0x72], R87 ;  /* 0x0000725704000986 */ /* 0x000fe2000c10150c */
[C---:B------:R-:W-:Y:S02]  /*5720*/  ISETP.GT.AND P0, PT, R16.reuse, 0x40, P5 ;  /* 0x000000401000780c */ /* 0x040fe40002f04270 */
[----:B------:R-:W-:-:S11]  /*5730*/  ISETP.GT.AND P5, PT, R16, 0x48, P5 ;  /* 0x000000481000780c */ /* 0x000fd60002fa4270 */
[----:B------:R-:W-:Y:S01]  /*5740*/  @P0 STG.E.U16 desc[UR12][R8.64], R24 ;  /* 0x0000001808000986 */ /* 0x000fe2000c10150c */
[C---:B------:R-:W-:Y:S02]  /*5750*/  ISETP.GT.AND P0, PT, R16.reuse, 0x40, P6 ;  /* 0x000000401000780c */ /* 0x040fe40003704270 */
[----:B------:R-:W-:-:S11]  /*5760*/  ISETP.GT.AND P6, PT, R16, 0x48, P6 ;  /* 0x000000481000780c */ /* 0x000fd600037c4270 */
[----:B0-----:R-:W-:Y:S02]  /*5770*/  @P0 IMAD.MOV.U32 R2, RZ, RZ, R8 ;  /* 0x000000ffff020224 */ /* 0x001fe400078e0008 */
[----:B------:R-:W-:-:S05]  /*5780*/  @P0 IMAD.MOV.U32 R3, RZ, RZ, R9 ;  /* 0x000000ffff030224 */ /* 0x000fca00078e0009 */
[----:B------:R0:W-:Y:S01]  /*5790*/  @P0 STG.E.U16 desc[UR12][R2.64+0x2], R25 ;  /* 0x0000021902000986 */ /* 0x0001e2000c10150c */
[----:B------:R-:W-:-:S03]  /*57a0*/  ISETP.NE.AND P0, PT, R13, RZ, PT ;  /* 0x000000ff0d00720c */ /* 0x000fc60003f05270 */
[----:B------:R-:W-:Y:S01]  /*57b0*/  @P5 STG.E.U16 desc[UR12][R10.64], R26 ;  /* 0x0000001a0a005986 */ /* 0x000fe2000c10150c */
[----:B------:R-:W-:-:S03]  /*57c0*/  ISETP.NE.AND P5, PT, R12, RZ, PT ;  /* 0x000000ff0c00720c */ /* 0x000fc60003fa5270 */
[----:B------:R-:W-:Y:S01]  /*57d0*/  @P6 STG.E.U16 desc[UR12][R10.64+0x2], R27 ;  /* 0x0000021b0a006986 */ /* 0x000fe2000c10150c */
[----:B------:R-:W-:-:S04]  /*57e0*/  ISETP.GT.AND P6, PT, R15, 0x8, PT ;  /* 0x000000080f00780c */ /* 0x000fc80003fc4270 */
[----:B------:R-:W-:-:S13]  /*57f0*/  ISETP.GT.AND P6, PT, R16, 0x40, P6 ;  /* 0x000000401000780c */ /* 0x000fda00037c4270 */
[----:B0-----:R-:W-:Y:S02]  /*5800*/  @P6 IMAD.MOV.U32 R2, RZ, RZ, R8 ;  /* 0x000000ffff026224 */ /* 0x001fe400078e0008 */
[----:B------:R-:W-:-:S05]  /*5810*/  @P6 IMAD.MOV.U32 R3, RZ, RZ, R9 ;  /* 0x000000ffff036224 */ /* 0x000fca00078e0009 */
[----:B------:R0:W-:Y:S01]  /*5820*/  @P6 STG.E.U16 desc[UR12][R2.64+0x10], R28 ;  /* 0x0000101c02006986 */ /* 0x0001e2000c10150c */
[----:B------:R-:W-:-:S04]  /*5830*/  ISETP.GT.AND P6, PT, R15, 0x9, PT ;  /* 0x000000090f00780c */ /* 0x000fc80003fc4270 */
[----:B------:R-:W-:-:S13]  /*5840*/  ISETP.GT.AND P6, PT, R16, 0x40, P6 ;  /* 0x000000401000780c */ /* 0x000fda00037c4270 */
[----:B0-----:R-:W-:Y:S02]  /*5850*/  @P6 IMAD.MOV.U32 R2, RZ, RZ, R8 ;  /* 0x000000ffff026224 */ /* 0x001fe400078e0008 */
[----:B------:R-:W-:-:S05]  /*5860*/  @P6 IMAD.MOV.U32 R3, RZ, RZ, R9 ;  /* 0x000000ffff036224 */ /* 0x000fca00078e0009 */
[----:B------:R0:W-:Y:S01]  /*5870*/  @P6 STG.E.U16 desc[UR12][R2.64+0x12], R29 ;  /* 0x0000121d02006986 */ /* 0x0001e2000c10150c */
[----:B------:R-:W-:-:S04]  /*5880*/  ISETP.GT.AND P6, PT, R15, 0x8, PT ;  /* 0x000000080f00780c */ /* 0x000fc80003fc4270 */
[----:B------:R-:W-:-:S13]  /*5890*/  ISETP.GT.AND P6, PT, R16, 0x48, P6 ;  /* 0x000000481000780c */ /* 0x000fda00037c4270 */
        /* <DEDUP_REMOVED lines=66> */
[C---:B------:R-:W-:Y:S02]  /*5cc0*/  ISETP.GT.AND P6, PT, R16.reuse, 0x40, P5 ;  /* 0x000000401000780c */ /* 0x040fe40002fc4270 */
[----:B------:R-:W-:-:S11]  /*5cd0*/  ISETP.GT.AND P5, PT, R16, 0x48, P5 ;  /* 0x000000481000780c */ /* 0x000fd60002fa4270 */
        /* <DEDUP_REMOVED lines=9> */
[----:B------:R-:W-:Y:S01]  /*5d70*/  ISETP.GT.AND P4, PT, R16, 0x48, P4 ;  /* 0x000000481000780c */ /* 0x000fe20002784270 */
        /* <DEDUP_REMOVED lines=17> */
[----:B------:R0:W-:Y:S02]  /*5e90*/  @P0 STG.E.U16 desc[UR12][R2.64+0x62], R49 ;  /* 0x0000623102000986 */ /* 0x0001e4000c10150c */
        /* <DEDUP_REMOVED lines=8> */
[----:B------:R0:W-:Y:S04]  /*5f20*/  @P6 STG.E.U16 desc[UR12][R2.64+0x70], R52 ;  /* 0x0000703402006986 */ /* 0x0001e8000c10150c */
[----:B------:R1:W-:Y:S01]  /*5f30*/  @P5 STG.E.U16 desc[UR12][R8.64+0x72], R53 ;  /* 0x0000723508005986 */ /* 0x0003e2000c10150c */
[----:B0-----:R-:W-:Y:S02]  /*5f40*/  @P2 IMAD.MOV.U32 R2, RZ, RZ, R6 ;  /* 0x000000ffff022224 */ /* 0x001fe400078e0006 */
[----:B------:R-:W-:-:S05]  /*5f50*/  @P2 IMAD.MOV.U32 R3, RZ, RZ, R7 ;  /* 0x000000ffff032224 */ /* 0x000fca00078e0007 */
[----:B------:R1:W-:Y:S01]  /*5f60*/  @P2 STG.E.U16 desc[UR12][R2.64+0x70], R54 ;  /* 0x0000703602002986 */ /* 0x0003e2000c10150c */
[----:B------:R-:W-:Y:S05]  /*5f70*/  @!P1 EXIT ;  /* 0x000000000000994d */ /* 0x000fea0003800000 */
[----:B------:R-:W-:-:S05]  /*5f80*/  F2FP.BF16.F32.PACK_AB R0, RZ, R0 ;  /* 0x00000000ff00723e */ /* 0x000fca00000010ff */
[----:B------:R-:W-:Y:S01]  /*5f90*/  STG.E.U16 desc[UR12][R6.64+0x72], R0 ;  /* 0x0000720006007986 */ /* 0x000fe2000c10150c */
[----:B------:R-:W-:Y:S05]  /*5fa0*/  EXIT ;  /* 0x000000000000794d */ /* 0x000fea0003800000 */
.L_x_10:
[----:B------:R-:W-:-:S13]  /*5fb0*/  ISETP.NE.AND P0, PT, R6, RZ, PT ;  /* 0x000000ff0600720c */ /* 0x000fda0003f05270 */
[----:B------:R-:W-:Y:S05]  /*5fc0*/  @P0 EXIT ;  /* 0x000000000000094d */ /* 0x000fea0003800000 */
[----:B------:R-:W-:-:S13]  /*5fd0*/  ELECT P0, URZ, PT ;  /* 0x00000000003f782f */ /* 0x000fda0003800000 */
[----:B------:R-:W-:Y:S05]  /*5fe0*/  @!P0 BRA `(.L_x_145) ;  /* 0x0000000400c08947 */ /* 0x000fea0003800000 */
[----:B------:R-:W-:Y:S02]  /*5ff0*/  ISETP.GE.AND P0, PT, R3, 0x1, PT ;  /* 0x000000010300780c */ /* 0x000fe40003f06270 */
[----:B------:R-:W-:-:S04]  /*6000*/  SHF.R.S32.HI R7, RZ, 0x1f, R8 ;  /* 0x0000001fff077819 */ /* 0x000fc80000011408 */
[----:B------:R-:W-:-:S07]  /*6010*/  LEA.HI R7, R7, R8, RZ, 0x7 ;  /* 0x0000000807077211 */ /* 0x000fce00078f38ff */
[----:B------:R-:W-:Y:S05]  /*6020*/  @!P0 BRA `(.L_x_145) ;  /* 0x0000000400b08947 */ /* 0x000fea0003800000 */
[----:B------:R-:W0:Y:S01]  /*6030*/  S2R R4, SR_CTAID.X ;  /* 0x0000000000047919 */ /* 0x000e220000002500 */
[----:B------:R-:W-:Y:S01]  /*6040*/  LOP3.LUT R7, R7, 0xffffff80, RZ, 0xc0, !PT ;  /* 0xffffff8007077812 */ /* 0x000fe200078ec0ff */
[----:B------:R-:W-:Y:S01]  /*6050*/  ULDC UR4, c[0x0][0x384] ;  /* 0x0000e10000047ab9 */ /* 0x000fe20000000800 */
[----:B------:R-:W-:Y:S01]  /*6060*/  LOP3.LUT P0, RZ, R8, 0x1f, RZ, 0xc0, !PT ;  /* 0x0000001f08ff7812 */ /* 0x000fe2000780c0ff */
[----:B------:R-:W1:Y:S01]  /*6070*/  S2R R12, SR_CTAID.Y ;  /* 0x00000000000c7919 */ /* 0x000e620000002600 */
[----:B-----5:R-:W-:Y:S01]  /*6080*/  IMAD R0, R10, R11, RZ ;  /* 0x0000000b0a007224 */ /* 0x020fe200078e02ff */
[----:B------:R-:W-:Y:S01]  /*6090*/  ULDC UR5, c[0x0][0x388] ;  /* 0x0000e20000057ab9 */ /* 0x000fe20000000800 */
[----:B------:R-:W-:Y:S01]  /*60a0*/  IMAD.IADD R7, R8, 0x1, -R7 ;  /* 0x0000000108077824 */ /* 0x000fe200078e0a07 */
[----:B------:R-:W-:Y:S01]  /*60b0*/  LOP3.LUT R20, R2, 0x2, RZ, 0xfc, !PT ;  /* 0x0000000202147812 */ /* 0x000fe200078efcff */
[----:B------:R-:W-:Y:S01]  /*60c0*/  IMAD.MOV.U32 R6, RZ, RZ, RZ ;  /* 0x000000ffff067224 */ /* 0x000fe200078e00ff */
[----:B------:R-:W-:Y:S01]  /*60d0*/  CS2R R8, SRZ ;  /* 0x0000000000087805 */ /* 0x000fe2000001ff00 */
[----:B------:R-:W-:Y:S01]  /*60e0*/  IMAD.MOV.U32 R10, RZ, RZ, RZ ;  /* 0x000000ffff0a7224 */ /* 0x000fe200078e00ff */
[----:B------:R-:W-:Y:S01]  /*60f0*/  ISETP.NE.AND P1, PT, R7, RZ, PT ;  /* 0x000000ff0700720c */ /* 0x000fe20003f25270 */
[----:B------:R-:W-:Y:S01]  /*6100*/  IMAD R0, R5, R0, 0x1 ;  /* 0x0000000105007424 */ /* 0x000fe200078e0200 */
[----:B------:R-:W-:Y:S01]  /*6110*/  ISETP.NE.OR P0, PT, R7, RZ, !P0 ;  /* 0x000000ff0700720c */ /* 0x000fe20004705670 */
[----:B------:R-:W-:-:S02]  /*6120*/  IMAD.MOV.U32 R7, RZ, RZ, 0x1 ;  /* 0x00000001ff077424 */ /* 0x000fc400078e00ff */
[----:B0-----:R-:W-:-:S04]  /*6130*/  IMAD.SHL.U32 R18, R4, 0x80, RZ ;  /* 0x0000008004127824 */ /* 0x001fc800078e00ff */
[----:B------:R-:W-:-:S04]  /*6140*/  IMAD.HI.U32 R4, R18, UR4, RZ ;  /* 0x0000000412047c27 */ /* 0x000fc8000f8e00ff */
[----:B-1----:R-:W-:Y:S01]  /*6150*/  IMAD.SHL.U32 R19, R12, 0x40, RZ ;  /* 0x000000400c137824 */ /* 0x002fe200078e00ff */
[----:B------:R-:W-:-:S07]  /*6160*/  SHF.R.U32.HI R4, RZ, UR5, R4 ;  /* 0x00000005ff047c19 */ /* 0x000fce0008011604 */
.L_x_149:
[----:B------:R-:W0:Y:S01]  /*6170*/  S2R R12, SR_CgaCtaId ;  /* 0x00000000000c7919 */ /* 0x000e220000008800 */
[----:B------:R-:W-:-:S04]  /*6180*/  MOV R11, 0x400 ;  /* 0x00000400000b7802 */ /* 0x000fc80000000f00 */
[----:B0-----:R-:W-:Y:S02]  /*6190*/  LEA R21, R12, R11, 0x18 ;  /* 0x0000000b0c157211 */ /* 0x001fe400078ec0ff */
[----:B------:R-:W-:-:S03]  /*61a0*/  SHF.L.U32 R11, R7, 0x1f, RZ ;  /* 0x0000001f070b7819 */ /* 0x000fc600000006ff */
[----:B------:R-:W-:-:S07]  /*61b0*/  IMAD R12, R6, 0x8, R21 ;  /* 0x00000008060c7824 */ /* 0x000fce00078e0215 */
.L_x_146:
[----:B0-----:R0:W1:Y:S02]  /*61c0*/  SYNCS.PHASECHK.TRANS64.TRYWAIT P2, [R12+URZ+0x36048], R11 ;  /* 0x0360480b0c0075a7 */ /* 0x001064000804017f */
[----:B-1----:R-:W-:Y:S05]  /*61d0*/  @!P2 NANOSLEEP.SYNCS 0x989680 ;  /* 0x009896800000a95d */ /* 0x002fea0003900000 */
[----:B------:R-:W1:Y:S02]  /*61e0*/  @!P2 SYNCS.PHASECHK.TRANS64 P2, [R12+URZ+0x36048], R11 ;  /* 0x0360480b0c00a5a7 */ /* 0x000e64000804007f */
[----:B-1----:R-:W-:Y:S05]  /*61f0*/  @!P2 BRA `(.L_x_146) ;  /* 0xfffffffc00f0a947 */ /* 0x002fea000383ffff */
[----:B0-----:R-:W0:Y:S02]  /*6200*/  @!P1 LDC R11, c[0x0][0x500] ;  /* 0x00014000ff0b9b82 */ /* 0x001e240000000800 */
[----:B0-----:R0:W-:Y:S02]  /*6210*/  @!P1 SYNCS.ARRIVE.TRANS64 RZ, [R12+URZ+0x36000], R11 ;  /* 0x0360000b0cff99a7 */ /* 0x0011e4000800003f */
[----:B0-----:R-:W-:-:S04]  /*6220*/  PRMT R11, R20, 0x9910, RZ ;  /* 0x00009910140b7816 */ /* 0x001fc800000000ff */
[----:B------:R-:W-:-:S13]  /*6230*/  ISETP.NE.AND P2, PT, R11, 0x2, PT ;  /* 0x000000020b00780c */ /* 0x000fda0003f45270 */
[----:B------:R-:W-:Y:S05]  /*6240*/  @P2 BRA `(.L_x_147) ;  /* 0x0000000000042947 */ /* 0x000fea0003800000 */
[----:B------:R-:W-:Y:S01]  /*6250*/  BPT.TRAP 0x1 ;  /* 0x000000040000795c */ /* 0x000fe20000300000 */
.L_x_147:
[----:B------:R-:W-:Y:S05]  /*6260*/  @P0 BRA `(.L_x_148) ;  /* 0x0000000000040947 */ /* 0x000fea0003800000 */
[----:B------:R-:W-:Y:S01]  /*6270*/  BPT.TRAP 0x1 ;  /* 0x000000040000795c */ /* 0x000fe20000300000 */
.L_x_148:
[----:B------:R-:W0:Y:S01]  /*6280*/  LDC R13, c[0x0][0x380] ;  /* 0x0000e000ff0d7b82 */ /* 0x000e220000000800 */
[----:B------:R-:W-:Y:S01]  /*6290*/  R2UR UR4, R4 ;  /* 0x00000000040472ca */ /* 0x000fe200000e0000 */
[----:B------:R-:W-:Y:S01]  /*62a0*/  ULDC UR20, c[0x0][0x38c] ;  /* 0x0000e30000147ab9 */ /* 0x000fe20000000800 */
[----:B------:R-:W-:Y:S01]  /*62b0*/  R2UR UR5, R18 ;  /* 0x00000000120572ca */ /* 0x000fe200000e0000 */
[----:B------:R-:W-:Y:S01]  /*62c0*/  UISETP.NE.AND UP0, UPT, UR20, 0x1, UPT ;  /* 0x000000011400788c */ /* 0x000fe2000bf05270 */
[----:B------:R-:W-:Y:S01]  /*62d0*/  R2UR UR17, R12 ;  /* 0x000000000c1172ca */ /* 0x000fe200000e0000 */
[C---:B------:R-:W-:Y:S01]  /*62e0*/  VIADD R12, R10.reuse, 0x1 ;  /* 0x000000010a0c7836 */ /* 0x040fe20000000000 */
[----:B------:R-:W-:Y:S01]  /*62f0*/  R2UR UR18, R10 ;  /* 0x000000000a1272ca */ /* 0x000fe200000e0000 */
[----:B---3--:R-:W1:Y:S01]  /*6300*/  LDC.64 R14, c[0x0][0x3b8] ;  /* 0x0000ee00ff0e7b82 */ /* 0x008e620000000a00 */
[----:B------:R-:W-:Y:S01]  /*6310*/  R2UR UR9, R21 ;  /* 0x00000000150972ca */ /* 0x000fe200000e0000 */
[----:B------:R-:W-:Y:S01]  /*6320*/  VIADD R0, R0, 0xffffffff ;  /* 0xffffffff00007836 */ /* 0x000fe20000000000 */
[----:B------:R-:W-:Y:S01]  /*6330*/  R2UR UR16, R6 ;  /* 0x00000000061072ca */ /* 0x000fe200000e0000 */
[----:B------:R-:W-:Y:S01]  /*6340*/  ULDC.64 UR24, c[0x0][0x198] ;  /* 0x0000660000187ab9 */ /* 0x000fe20000000a00 */
[----:B------:R-:W-:Y:S01]  /*6350*/  R2UR UR12, R9 ;  /* 0x00000000090c72ca */ /* 0x000fe200000e0000 */
[----:B------:R-:W-:Y:S01]  /*6360*/  ULDC.64 UR14, c[0x0][0x3b0] ;  /* 0x0000ec00000e7ab9 */ /* 0x000fe20000000a00 */
[----:B------:R-:W-:Y:S01]  /*6370*/  @UP0 ULDC.64 UR10, c[0x0][0x390] ;  /* 0x0000e400000a0ab9 */ /* 0x000fe20000000a00 */
[----:B------:R-:W1:Y:S01]  /*6380*/  LDC.64 R16, c[0x0][0x3d8] ;  /* 0x0000f600ff107b82 */ /* 0x000e620000000a00 */
[----:B------:R-:W-:Y:S01]  /*6390*/  R2UR UR13, R8 ;  /* 0x00000000080d72ca */ /* 0x000fe200000e0000 */
[----:B------:R-:W-:Y:S01]  /*63a0*/  ULDC.64 UR22, c[0x0][0x3d0] ;  /* 0x0000f40000167ab9 */ /* 0x000fe20000000a00 */
[----:B------:R-:W-:Y:S01]  /*63b0*/  ISETP.GT.AND P5, PT, R0, 0x1, PT ;  /* 0x000000010000780c */ /* 0x000fe20003fa4270 */
[----:B------:R-:W-:-:S02]  /*63c0*/  USHF.L.U32 UR18, UR18, 0x6, URZ ;  /* 0x0000000612127899 */ /* 0x000fc4000800063f */
[----:B------:R-:W-:Y:S01]  /*63d0*/  UIADD3 UR17, UR17, 0x36000, URZ ;  /* 0x0003600011117890 */ /* 0x000fe2000fffe03f */
[----:B0-----:R-:W-:Y:S01]  /*63e0*/  ISETP.NE.AND P2, PT, R13, 0x1, PT ;  /* 0x000000010d00780c */ /* 0x001fe20003f45270 */
[----:B------:R-:W-:Y:S01]  /*63f0*/  ULEA UR16, UR16, UR9, 0xe ;  /* 0x0000000910107291 */ /* 0x000fe2000f8e703f */
[----:B------:R-:W-:Y:S01]  /*6400*/  UMOV UR26, 0x0 ;  /* 0x00000000001a7882 */ /* 0x000fe20000000000 */
[----:B------:R-:W-:-:S03]  /*6410*/  UMOV UR27, 0x10000000 ;  /* 0x10000000001b7882 */ /* 0x000fc60000000000 */
[----:B------:R-:W-:-:S07]  /*6420*/  UMOV UR9, UR17 ;  /* 0x0000001100097c82 */ /* 0x000fce0008000000 */
[----:B------:R-:W-:Y:S01]  /*6430*/  @P2 IMAD.U32 R11, RZ, RZ, UR4 ;  /* 0x00000004ff0b2e24 */ /* 0x000fe2000f8e00ff */
[----:B------:R-:W-:Y:S01]  /*6440*/  UIADD3 UR4, UP1, UR24, 0xf0, URZ ;  /* 0x000000f018047890 */ /* 0x000fe2000ff3e03f */
[----:B-1----:R-:W-:Y:S01]  /*6450*/  IMAD R10, R8, R15, R17 ;  /* 0x0000000f080a7224 */ /* 0x002fe200078e0211 */
[----:B------:R-:W-:Y:S02]  /*6460*/  UIADD3 UR24, UP2, UR24, 0x1f0, URZ ;  /* 0x000001f018187890 */ /* 0x000fe4000ff5e03f */
[----:B------:R-:W-:Y:S01]  /*6470*/  @P2 R2UR UR5, R11 ;  /* 0x000000000b0522ca */ /* 0x000fe200000e0000 */
[----:B------:R-:W-:Y:S01]  /*6480*/  IMAD R11, R6, 0x2000, R21 ;  /* 0x00002000060b7824 */ /* 0x000fe200078e0215 */
[----:B------:R-:W-:Y:S01]  /*6490*/  ISETP.NE.AND P2, PT, R12, R5, PT ;  /* 0x000000050c00720c */ /* 0x000fe20003f45270 */
[----:B------:R-:W-:-:S03]  /*64a0*/  VIADD R6, R6, 0x1 ;  /* 0x0000000106067836 */ /* 0x000fc60000000000 */
[----:B------:R-:W-:Y:S01]  /*64b0*/  R2UR UR8, R11 ;  /* 0x000000000b0872ca */ /* 0x000fe200000e0000 */
[----:B------:R-:W-:Y:S01]  /*64c0*/  IMAD R11, R9, R14, R16 ;  /* 0x0000000e090b7224 */ /* 0x000fe200078e0210 */
[C---:B------:R-:W-:Y:S01]  /*64d0*/  ISETP.NE.AND P4, PT, R6.reuse, 0x9, PT ;  /* 0x000000090600780c */ /* 0x040fe20003f85270 */
[----:B------:R-:W0:Y:S03]  /*64e0*/  LDC R14, c[0x0][0x3c8] ;  /* 0x0000f200ff0e7b82 */ /* 0x000e260000000800 */
[----:B------:R-:W-:Y:S01]  /*64f0*/  PRMT R10, R11, 0x40, R10 ;  /* 0x000000400b0a7816 */ /* 0x000fe2000000000a */
[----:B------:R-:W-:Y:S01]  /*6500*/  UIADD3 UR6, -UR5, URZ, URZ ;  /* 0x0000003f05067290 */ /* 0x000fe2000fffe13f */
[----:B------:R-:W-:Y:S01]  /*6510*/  VIADD R11, R9, 0x1 ;  /* 0x00000001090b7836 */ /* 0x000fe20000000000 */
[----:B------:R-:W-:Y:S01]  /*6520*/  UMOV UR21, UR5 ;  /* 0x0000000500157c82 */ /* 0x000fe20008000000 */
[----:B------:R-:W-:Y:S01]  /*6530*/  @P2 IMAD.MOV R11, RZ, RZ, R9 ;  /* 0x000000ffff0b2224 */ /* 0x000fe200078e0209 */
[----:B------:R-:W-:-:S02]  /*6540*/  SEL R6, R6, RZ, P4 ;  /* 0x000000ff06067207 */ /* 0x000fc40002000000 */
[----:B------:R-:W-:Y:S01]  /*6550*/  IMAD R13, R13, UR6, R18 ;  /* 0x000000060d0d7c24 */ /* 0x000fe2000f8e0212 */
[----:B------:R-:W-:Y:S01]  /*6560*/  UIMAD.WIDE.U32 UR6, UR5, UR10, URZ ;  /* 0x0000000a050672a5 */ /* 0x000fe2000f8e003f */
[----:B------:R-:W-:Y:S01]  /*6570*/  R2UR UR10, R19 ;  /* 0x00000000130a72ca */ /* 0x000fe200000e0000 */
[----:B------:R-:W-:Y:S02]  /*6580*/  UIADD3 UR8, UR8, 0x24000, URZ ;  /* 0x0002400008087890 */ /* 0x000fe4000fffe03f */
[----:B------:R-:W-:Y:S01]  /*6590*/  @UP0 USHF.R.U32.HI UR21, URZ, UR11, UR7 ;  /* 0x0000000b3f150299 */ /* 0x000fe20008011607 */
[----:B------:R-:W-:Y:S01]  /*65a0*/  R2UR UR19, R13 ;  /* 0x000000000d1372ca */ /* 0x000fe200000e0000 */
[----:B------:R-:W-:Y:S01]  /*65b0*/  VIADD R13, R8, 0x1 ;  /* 0x00000001080d7836 */ /* 0x000fe20000000000 */
[----:B------:R-:W-:Y:S01]  /*65c0*/  R2UR UR7, R10 ;  /* 0x000000000a0772ca */ /* 0x000fe200000e0000 */
[----:B------:R-:W-:Y:S01]  /*65d0*/  UIADD3 UR6, -UR21, URZ, URZ ;  /* 0x0000003f15067290 */ /* 0x000fe2000fffe13f */
[----:B------:R-:W-:Y:S01]  /*65e0*/  SEL R10, RZ, 0x1, P4 ;  /* 0x00000001ff0a7807 */ /* 0x000fe20002000000 */
[----:B------:R-:W-:-:S02]  /*65f0*/  UMOV UR11, UR18 ;  /* 0x00000012000b7c82 */ /* 0x000fc40008000000 */
[----:B------:R-:W-:Y:S01]  /*6600*/  UIMAD UR20, UR20, UR6, UR5 ;  /* 0x00000006141472a4 */ /* 0x000fe2000f8e0205 */
[----:B0-----:R-:W-:Y:S01]  /*6610*/  ISETP.NE.AND P3, PT, R11, R14, PT ;  /* 0x0000000e0b00720c */ /* 0x001fe20003f65270 */
[----:B------:R-:W-:Y:S01]  /*6620*/  UIADD3.X UR5, URZ, UR25, URZ, UP1, !UPT ;  /* 0x000000193f057290 */ /* 0x000fe20008ffe43f */
[----:B------:R-:W-:Y:S01]  /*6630*/  LOP3.LUT R7, R7, R10, RZ, 0x3c, !PT ;  /* 0x0000000a07077212 */ /* 0x000fe200078e3cff */
[----:B------:R-:W-:Y:S01]  /*6640*/  UIMAD UR20, UR20, UR15, UR23 ;  /* 0x0000000f141472a4 */ /* 0x000fe2000f8e0217 */
[----:B------:R-:W-:Y:S01]  /*6650*/  SEL R10, R12, RZ, P2 ;  /* 0x000000ff0c0a7207 */ /* 0x000fe20001000000 */
[----:B------:R-:W-:Y:S01]  /*6660*/  UIMAD UR19, UR19, UR14, UR22 ;  /* 0x0000000e131372a4 */ /* 0x000fe2000f8e0216 */
[----:B------:R-:W-:Y:S01]  /*6670*/  SEL R9, R11, RZ, P3 ;  /* 0x000000ff0b097207 */ /* 0x000fe20001800000 */
[----:B------:R-:W-:Y:S02]  /*6680*/  UPRMT UR6, UR7, 0x5410, URZ ;  /* 0x0000541007067896 */ /* 0x000fe4000800003f */
[----:B------:R-:W-:-:S04]  /*6690*/  UIADD3.X UR25, URZ, UR25, URZ, UP2, !UPT ;  /* 0x000000193f197290 */ /* 0x000fc800097fe43f */
[----:B------:R-:W-:-:S03]  /*66a0*/  @P3 IMAD.MOV R13, RZ, RZ, R8 ;  /* 0x000000ffff0d3224 */ /* 0x000fc600078e0208 */
[----:B------:R0:W-:Y:S01]  /*66b0*/  UTMALDG.4D.IM2COL [UR16], [UR4], UR6 ;  /* 0x00000010040073b4 */ /* 0x0001e20008058006 */
[----:B------:R-:W-:Y:S01]  /*66c0*/  IMAD.MOV.U32 R8, RZ, RZ, R13 ;  /* 0x000000ffff087224 */ /* 0x000fe200078e000d */
[----:B------:R0:W-:Y:S02]  /*66d0*/  UTMALDG.4D [UR8], [UR24], desc[UR26] ;  /* 0x00001a08180075b4 */ /* 0x0001e40008019000 */
[----:B0-----:R-:W-:Y:S05]  /*66e0*/  @P5 BRA `(.L_x_149) ;  /* 0xfffffff800a05947 */ /* 0x001fea000383ffff */
.L_x_145:
[----:B------:R-:W-:Y:S01]  /*66f0*/  ISETP.GE.U32.AND P2, PT, R3, 0x9, PT ;  /* 0x000000090300780c */ /* 0x000fe20003f46070 */
[----:B------:R-:W-:Y:S05]  /*6700*/  WARPSYNC.ALL ;  /* 0x0000000000007948 */ /* 0x000fea0003800000 */
[----:B------:R-:W-:-:S07]  /*6710*/  ELECT P1, URZ, PT ;  /* 0x00000000003f782f */ /* 0x000fce0003820000 */
[----:B------:R-:W-:-:S05]  /*6720*/  @P2 IMAD.WIDE.U32 R4, R3, 0x38e38e39, RZ ;  /* 0x38e38e3903042825 */ /* 0x000fca00078e00ff */
[----:B-----5:R-:W-:-:S04]  /*6730*/  @P2 SHF.R.U32.HI R0, RZ, 0x1, R5 ;  /* 0x00000001ff002819 */ /* 0x020fc80000011605 */
[----:B------:R-:W-:-:S04]  /*6740*/  @P2 LOP3.LUT R0, R0, 0x1, RZ, 0xc0, !PT ;  /* 0x0000000100002812 */ /* 0x000fc800078ec0ff */
[----:B------:R-:W-:Y:S01]  /*6750*/  @P2 ISETP.NE.U32.AND P0, PT, R0, 0x1, PT ;  /* 0x000000010000280c */ /* 0x000fe20003f05070 */
[----:B------:R-:W-:-:S12]  /*6760*/  @!P1 EXIT ;  /* 0x000000000000994d */ /* 0x000fd80003800000 */
[----:B------:R-:W-:Y:S01]  /*6770*/  LOP3.LUT R2, R2, 0x2, RZ, 0xfc, !PT ;  /* 0x0000000202027812 */ /* 0x000fe200078efcff */
[----:B------:R-:W-:Y:S01]  /*6780*/  IMAD.MOV.U32 R0, RZ, RZ, 0x1 ;  /* 0x00000001ff007424 */ /* 0x000fe200078e00ff */
[----:B------:R-:W-:Y:S02]  /*6790*/  @P2 ISETP.NE.U32.AND.EX P0, PT, RZ, RZ, PT, P0 ;  /* 0x000000ffff00220c */ /* 0x000fe40003f05100 */
[----:B------:R-:W-:Y:S02]  /*67a0*/  ISETP.NE.AND P1, PT, R2, 0x3, PT ;  /* 0x000000030200780c */ /* 0x000fe40003f25270 */
[----:B------:R-:W-:-:S11]  /*67b0*/  @P2 SEL R0, RZ, 0x1, !P0 ;  /* 0x00000001ff002807 */ /* 0x000fd60004000000 */
[----:B------:R-:W-:Y:S05]  /*67c0*/  @!P1 BRA `(.L_x_150) ;  /* 0x0000000000049947 */ /* 0x000fea0003800000 */
[----:B------:R-:W-:Y:S01]  /*67d0*/  BPT.TRAP 0x1 ;  /* 0x000000040000795c */ /* 0x000fe20000300000 */
.L_x_150:
[----:B------:R-:W0:Y:S01]  /*67e0*/  S2R R7, SR_CgaCtaId ;  /* 0x0000000000077919 */ /* 0x000e220000008800 */
[----:B------:R-:W-:Y:S01]  /*67f0*/  IMAD.WIDE.U32 R4, R3, 0x38e38e39, RZ ;  /* 0x38e38e3903047825 */ /* 0x000fe200078e00ff */
[----:B------:R-:W-:-:S04]  /*6800*/  MOV R2, 0x400 ;  /* 0x0000040000027802 */ /* 0x000fc80000000f00 */
[----:B------:R-:W-:Y:S02]  /*6810*/  SHF.R.U32.HI R4, RZ, 0x1, R5 ;  /* 0x00000001ff047819 */ /* 0x000fe40000011605 */
[----:B------:R-:W-:-:S03]  /*6820*/  SHF.L.U32 R5, R0, 0x1f, RZ ;  /* 0x0000001f00057819 */ /* 0x000fc600000006ff */
[----:B------:R-:W-:Y:S01]  /*6830*/  IMAD R3, R4, -0x9, R3 ;  /* 0xfffffff704037824 */ /* 0x000fe200078e0203 */
[----:B0-----:R-:W-:-:S05]  /*6840*/  LEA R2, R7, R2, 0x18 ;  /* 0x0000000207027211 */ /* 0x001fca00078ec0ff */
[----:B------:R-:W-:-:S04]  /*6850*/  VIADD R2, R2, 0x36048 ;  /* 0x0003604802027836 */ /* 0x000fc80000000000 */
[----:B------:R-:W-:-:S07]  /*6860*/  IMAD R4, R3, 0x8, R2 ;  /* 0x0000000803047824 */ /* 0x000fce00078e0202 */
.L_x_151:
[----:B0-----:R0:W1:Y:S02]  /*6870*/  SYNCS.PHASECHK.TRANS64.TRYWAIT P0, [R4+URZ], R5 ;  /* 0x00000005040075a7 */ /* 0x001064000800017f */
[----:B-1----:R-:W-:Y:S05]  /*6880*/  @!P0 NANOSLEEP.SYNCS 0x989680 ;  /* 0x009896800000895d */ /* 0x002fea0003900000 */
[----:B------:R-:W1:Y:S02]  /*6890*/  @!P0 SYNCS.PHASECHK.TRANS64 P0, [R4+URZ], R5 ;  /* 0x00000005040085a7 */ /* 0x000e64000800007f */
[----:B-1----:R-:W-:Y:S05]  /*68a0*/  @!P0 BRA `(.L_x_151) ;  /* 0xfffffffc00f08947 */ /* 0x002fea000383ffff */
[----:B------:R-:W-:-:S05]  /*68b0*/  VIADD R3, R3, 0x1 ;  /* 0x0000000103037836 */ /* 0x000fca0000000000 */
[----:B------:R-:W-:-:S04]  /*68c0*/  ISETP.NE.AND P0, PT, R3, 0x9, PT ;  /* 0x000000090300780c */ /* 0x000fc80003f05270 */
[----:B0-----:R-:W-:Y:S02]  /*68d0*/  SEL R5, RZ, 0x1, P0 ;  /* 0x00000001ff057807 */ /* 0x001fe40000000000 */
[----:B------:R-:W-:Y:S02]  /*68e0*/  SEL R3, R3, RZ, P0 ;  /* 0x000000ff03037207 */ /* 0x000fe40000000000 */
[----:B------:R-:W-:-:S03]  /*68f0*/  LOP3.LUT R7, R0, R5, RZ, 0x3c, !PT ;  /* 0x0000000500077212 */ /* 0x000fc600078e3cff */
[----:B------:R-:W-:Y:S01]  /*6900*/  IMAD R0, R3, 0x8, R2 ;  /* 0x0000000803007824 */ /* 0x000fe200078e0202 */
[----:B------:R-:W-:-:S07]  /*6910*/  SHF.L.U32 R5, R7, 0x1f, RZ ;  /* 0x0000001f07057819 */ /* 0x000fce00000006ff */
.L_x_152:
        /* <DEDUP_REMOVED lines=11> */
.L_x_153:
        /* <DEDUP_REMOVED lines=11> */
.L_x_154:
        /* <DEDUP_REMOVED lines=11> */
.L_x_155:
        /* <DEDUP_REMOVED lines=11> */
.L_x_156:
        /* <DEDUP_REMOVED lines=11> */
.L_x_157:
        /* <DEDUP_REMOVED lines=11> */
.L_x_158:
        /* <DEDUP_REMOVED lines=11> */
.L_x_159:
[----:B0-----:R0:W1:Y:S02]  /*6df0*/  SYNCS.PHASECHK.TRANS64.TRYWAIT P0, [R3+URZ], R0 ;  /* 0x00000000030075a7 */ /* 0x001064000800017f */
[----:B-1----:R-:W-:Y:S05]  /*6e00*/  @!P0 NANOSLEEP.SYNCS 0x989680 ;  /* 0x009896800000895d */ /* 0x002fea0003900000 */
[----:B------:R-:W1:Y:S02]  /*6e10*/  @!P0 SYNCS.PHASECHK.TRANS64 P0, [R3+URZ], R0 ;  /* 0x00000000030085a7 */ /* 0x000e64000800007f */
[----:B-1----:R-:W-:Y:S05]  /*6e20*/  @P0 EXIT ;  /* 0x000000000000094d */ /* 0x002fea0003800000 */
[----:B------:R-:W-:Y:S05]  /*6e30*/  BRA `(.L_x_159) ;  /* 0xfffffffc00ec7947 */ /* 0x000fea000383ffff */
.L_x_160:
[----:B------:R-:W-:-:S00]  /*6e40*/  BRA `(.L_x_160) ;  /* 0xfffffffc00fc7947 */ /* 0x000fc0000383ffff */
[----:B------:R-:W-:-:S00]  /*6e50*/  NOP ;  /* 0x0000000000007918 */ /* 0x000fc00000000000 */
        /* <DEDUP_REMOVED lines=10> */
.L_x_161:


//--------------------- .nv.shared._ZN7cutlass13device_kernelINS_4conv6kernel13ConvUniversalINS1_16ConvProblemShapeILNS1_8OperatorE1ELi2EEENS1_10collective14CollectiveConvINS1_46MainloopSm90TmaGmmaWarpSpecializedImplicitGemmILS5_1ELi9ELi2EN4cute5tupleIJNSA_1CILi1EEESD_SD_EEENS1_36KernelImplicitTmaWarpSpecializedSm90ELi1EEENSB_IJNSC_ILi128EEENSC_ILi64EEENSB_IJSI_EEEEEENS_10bfloat16_tESL_NSA_8TiledMMAINSA_8MMA_AtomIJNSA_4SM904GMMA27MMA_64x64x16_F32BF16BF16_SSILNSP_5MajorE0ELSR_1ELNSP_7ScaleInE1ELSS_1EEEEEENSA_6LayoutISE_NSB_IJNSC_ILi0EEESW_SW_EEEEENSB_IJNSA_10UnderscoreESZ_SZ_EEEEENS7_6detail26Sm90ImplicitGemmTileTraitsINSA_20SM90_TMA_LOAD_IM2COLENSA_14ComposedLayoutINSA_7SwizzleILi3ELi4ELi3EEENSA_18smem_ptr_flag_bitsILi16EEENSV_INSB_IJNSB_IJNSC_ILi8EEENSC_ILi16EEEEEENSB_IJSI_SD_EEENSB_IJSD_NSC_ILi9EEEEEEEEENSB_IJNSB_IJSI_NSC_ILi512EEEEEENSB_IJSD_SW_EEENSB_IJSW_NSC_ILi8192EEEEEEEEEEEEEvEENS13_INSA_13SM90_TMA_LOADENS15_IS17_S19_NSV_INSB_IJS1D_NSB_IJS1A_S1A_EEES1F_EEENSB_IJS1J_S1I_NSB_IJSW_NSC_ILi4096EEEEEEEEEEEEEvEEEENS_8epilogue10collective6detail29Sm90TmaWarpSpecializedAdapterINS21_15DefaultEpilogueISL_NSB_IJNSB_IJlllEEESD_SW_EEES26_NS20_6thread17LinearCombinationISL_Li1EffLNS27_9ScaleType4KindE0ELNS_15FloatRoundStyleE2ESL_EENS_4gemm15EpilogueDefaultEEEEEvvEEEEvNT_6ParamsE --------------------------
	.section	.nv.shared._ZN7cutlass13device_kernelINS_4conv6kernel13ConvUniversalINS1_16ConvProblemShapeILNS1_8OperatorE1ELi2EEENS1_10collective14CollectiveConvINS1_46MainloopSm90TmaGmmaWarpSpecializedImplicitGemmILS5_1ELi9ELi2EN4cute5tupleIJNSA_1CILi1EEESD_SD_EEENS1_36KernelImplicitTmaWarpSpecializedSm90ELi1EEENSB_IJNSC_ILi128EEENSC_ILi64EEENSB_IJSI_EEEEEENS_10bfloat16_tESL_NSA_8TiledMMAINSA_8MMA_AtomIJNSA_4SM904GMMA27MMA_64x64x16_F32BF16BF16_SSILNSP_5MajorE0ELSR_1ELNSP_7ScaleInE1ELSS_1EEEEEENSA_6LayoutISE_NSB_IJNSC_ILi0EEESW_SW_EEEEENSB_IJNSA_10UnderscoreESZ_SZ_EEEEENS7_6detail26Sm90ImplicitGemmTileTraitsINSA_20SM90_TMA_LOAD_IM2COLENSA_14ComposedLayoutINSA_7SwizzleILi3ELi4ELi3EEENSA_18smem_ptr_flag_bitsILi16EEENSV_INSB_IJNSB_IJNSC_ILi8EEENSC_ILi16EEEEEENSB_IJSI_SD_EEENSB_IJSD_NSC_ILi9EEEEEEEEENSB_IJNSB_IJSI_NSC_ILi512EEEEEENSB_IJSD_SW_EEENSB_IJSW_NSC_ILi8192EEEEEEEEEEEEEvEENS13_INSA_13SM90_TMA_LOADENS15_IS17_S19_NSV_INSB_IJS1D_NSB_IJS1A_S1A_EEES1F_EEENSB_IJS1J_S1I_NSB_IJSW_NSC_ILi4096EEEEEEEEEEEEEvEEEENS_8epilogue10collective6detail29Sm90TmaWarpSpecializedAdapterINS21_15DefaultEpilogueISL_NSB_IJNSB_IJlllEEESD_SW_EEES26_NS20_6thread17LinearCombinationISL_Li1EffLNS27_9ScaleType4KindE0ELNS_15FloatRoundStyleE2ESL_EENS_4gemm15EpilogueDefaultEEEEEvvEEEEvNT_6ParamsE,"aw",@nobits
	.sectionflags	@""
	.align	16
	.zero		1024


//--------------------- .nv.shared.reserved.0     --------------------------
	.section	.nv.shared.reserved.0,"aw",@nobits
	.weak		__nv_reservedSMEM_offset_0_alias
	.size		__nv_reservedSMEM_offset_0_alias, 0, 0
	.other		__nv_reservedSMEM_offset_0_alias,@"STO_CUDA_RESERVED_SHARED STV_DEFAULT"
__nv_reservedSMEM_offset_0_alias:
	.zero		0


//--------------------- .nv.global                --------------------------
	.section	.nv.global,"aw",@nobits
.nv.global:
	.type		_ZN39_INTERNAL_75357dcc_4_k_cu_234718a1_30144cute1_E,@object
	.size		_ZN39_INTERNAL_75357dcc_4_k_cu_234718a1_30144cute1_E,(_ZN39_INTERNAL_75357dcc_4_k_cu_234718a1_30144cuda3std3__45__cpo6cbeginE - _ZN39_INTERNAL_75357dcc_4_k_cu_234718a1_30144cute1_E)
_ZN39_INTERNAL_75357dcc_4_k_cu_234718a1_30144cute1_E:
	.zero		1
	.type		_ZN39_INTERNAL_75357dcc_4_k_cu_234718a1_30144cuda3std3__45__cpo6cbeginE,@object
	.size		_ZN39_INTERNAL_75357dcc_4_k_cu_234718a1_30144cuda3std3__45__cpo6cbeginE,(_ZN39_INTERNAL_75357dcc_4_k_cu_234718a1_30144cuda3std3__48in_placeE - _ZN39_INTERNAL_75357dcc_4_k_cu_234718a1_30144cuda3std3__45__cpo6cbeginE)
_ZN39_INTERNAL_75357dcc_4_k_cu_234718a1_30144cuda3std3__45__cpo6cbeginE:
	.zero		1
	.type		_ZN39_INTERNAL_75357dcc_4_k_cu_234718a1_30144cuda3std3__48in_placeE,@object
	.size		_ZN39_INTERNAL_75357dcc_4_k_cu_234718a1_30144cuda3std3__48in_placeE,(_ZN39_INTERNAL_75357dcc_4_k_cu_234718a1_30144cuda3std6ranges3__45__cpo9iter_moveE - _ZN39_INTERNAL_75357dcc_4_k_cu_234718a1_30144cuda3std3__48in_placeE)
_ZN39_INTERNAL_75357dcc_4_k_cu_234718a1_30144cuda3std3__48in_placeE:
	.zero		1
	.type		_ZN39_INTERNAL_75357dcc_4_k_cu_234718a1_30144cuda3std6ranges3__45__cpo9iter_moveE,@object
	.size		_ZN39_INTERNAL_75357dcc_4_k_cu_234718a1_30144cuda3std6ranges3__45__cpo9iter_moveE,(_ZN39_INTERNAL_75357dcc_4_k_cu_234718a1_30144cuda3std3__45__cpo5beginE - _ZN39_INTERNAL_75357dcc_4_k_cu_234718a1_30144cuda3std6ranges3__45__cpo9iter_moveE)
_ZN39_INTERNAL_75357dcc_4_k_cu_234718a1_30144cuda3std6ranges3__45__cpo9iter_moveE:
	.zero		1
	.type		_ZN39_INTERNAL_75357dcc_4_k_cu_234718a1_30144cuda3std3__45__cpo5beginE,@object
	.size		_ZN39_INTERNAL_75357dcc_4_k_cu_234718a1_30144cuda3std3__45__cpo5beginE,(_ZN39_INTERNAL_75357dcc_4_k_cu_234718a1_30144cuda3std3__441_GLOBAL__N__75357dcc_4_k_cu_234718a1_30146ignoreE - _ZN39_INTERNAL_75357dcc_4_k_cu_234718a1_30144cuda3std3__45__cpo5beginE)
_ZN39_INTERNAL_75357dcc_4_k_cu_234718a1_30144cuda3std3__45__cpo5beginE:
	.zero		1
	.type		_ZN39_INTERNAL_75357dcc_4_k_cu_234718a1_30144cuda3std3__441_GLOBAL__N__75357dcc_4_k_cu_234718a1_30146ignoreE,@object
	.size		_ZN39_INTERNAL_75357dcc_4_k_cu_234718a1_30144cuda3std3__441_GLOBAL__N__75357dcc_4_k_cu_234718a1_30146ignoreE,(_ZN39_INTERNAL_75357dcc_4_k_cu_234718a1_30144cute7productE - _ZN39_INTERNAL_75357dcc_4_k_cu_234718a1_30144cuda3std3__441_GLOBAL__N__75357dcc_4_k_cu_234718a1_30146ignoreE)
_ZN39_INTERNAL_75357dcc_4_k_cu_234718a1_30144cuda3std3__441_GLOBAL__N__75357dcc_4_k_cu_234718a1_30146ignoreE:
	.zero		1
	.type		_ZN39_INTERNAL_75357dcc_4_k_cu_234718a1_30144cute7productE,@object
	.size		_ZN39_INTERNAL_75357dcc_4_k_cu_234718a1_30144cute7productE,(_ZN39_INTERNAL_75357dcc_4_k_cu_234718a1_30144cuda3std3__45__cpo3endE - _ZN39_INTERNAL_75357dcc_4_k_cu_234718a1_30144cute7productE)
_ZN39_INTERNAL_75357dcc_4_k_cu_234718a1_30144cute7productE:
	.zero		1
	.type		_ZN39_INTERNAL_75357dcc_4_k_cu_234718a1_30144cuda3std3__45__cpo3endE,@object
	.size		_ZN39_INTERNAL_75357dcc_4_k_cu_234718a1_30144cuda3std3__45__cpo3endE,(_ZN39_INTERNAL_75357dcc_4_k_cu_234718a1_30144cuda3std3__419piecewise_constructE - _ZN39_INTERNAL_75357dcc_4_k_cu_234718a1_30144cuda3std3__45__cpo3endE)
_ZN39_INTERNAL_75357dcc_4_k_cu_234718a1_30144cuda3std3__45__cpo3endE:
	.zero		1
	.type		_ZN39_INTERNAL_75357dcc_4_k_cu_234718a1_30144cuda3std3__419piecewise_constructE,@object
	.size		_ZN39_INTERNAL_75357dcc_4_k_cu_234718a1_30144cuda3std3__419piecewise_constructE,(_ZN39_INTERNAL_75357dcc_4_k_cu_234718a1_30144cuda3std3__45__cpo4cendE - _ZN39_INTERNAL_75357dcc_4_k_cu_234718a1_30144cuda3std3__419piecewise_constructE)
_ZN39_INTERNAL_75357dcc_4_k_cu_234718a1_30144cuda3std3__419piecewise_constructE:
	.zero		1
	.type		_ZN39_INTERNAL_75357dcc_4_k_cu_234718a1_30144cuda3std3__45__cpo4cendE,@object
	.size		_ZN39_INTERNAL_75357dcc_4_k_cu_234718a1_30144cuda3std3__45__cpo4cendE,(_ZN39_INTERNAL_75357dcc_4_k_cu_234718a1_30144cuda3std6ranges3__45__cpo4swapE - _ZN39_INTERNAL_75357dcc_4_k_cu_234718a1_30144cuda3std3__45__cpo4cendE)
_ZN39_INTERNAL_75357dcc_4_k_cu_234718a1_30144cuda3std3__45__cpo4cendE:
	.zero		1
	.type		_ZN39_INTERNAL_75357dcc_4_k_cu_234718a1_30144cuda3std6ranges3__45__cpo4swapE,@object
	.size		_ZN39_INTERNAL_75357dcc_4_k_cu_234718a1_30144cuda3std6ranges3__45__cpo4swapE,(.L_7 - _ZN39_INTERNAL_75357dcc_4_k_cu_234718a1_30144cuda3std6ranges3__45__cpo4swapE)
_ZN39_INTERNAL_75357dcc_4_k_cu_234718a1_30144cuda3std6ranges3__45__cpo4swapE:
	.zero		1
.L_7:


//--------------------- .nv.constant0._ZN7cutlass13device_kernelINS_4conv6kernel13ConvUniversalINS1_16ConvProblemShapeILNS1_8OperatorE1ELi2EEENS1_10collective14CollectiveConvINS1_46MainloopSm90TmaGmmaWarpSpecializedImplicitGemmILS5_1ELi9ELi2EN4cute5tupleIJNSA_1CILi1EEESD_SD_EEENS1_36KernelImplicitTmaWarpSpecializedSm90ELi1EEENSB_IJNSC_ILi128EEENSC_ILi64EEENSB_IJSI_EEEEEENS_10bfloat16_tESL_NSA_8TiledMMAINSA_8MMA_AtomIJNSA_4SM904GMMA27MMA_64x64x16_F32BF16BF16_SSILNSP_5MajorE0ELSR_1ELNSP_7ScaleInE1ELSS_1EEEEEENSA_6LayoutISE_NSB_IJNSC_ILi0EEESW_SW_EEEEENSB_IJNSA_10UnderscoreESZ_SZ_EEEEENS7_6detail26Sm90ImplicitGemmTileTraitsINSA_20SM90_TMA_LOAD_IM2COLENSA_14ComposedLayoutINSA_7SwizzleILi3ELi4ELi3EEENSA_18smem_ptr_flag_bitsILi16EEENSV_INSB_IJNSB_IJNSC_ILi8EEENSC_ILi16EEEEEENSB_IJSI_SD_EEENSB_IJSD_NSC_ILi9EEEEEEEEENSB_IJNSB_IJSI_NSC_ILi512EEEEEENSB_IJSD_SW_EEENSB_IJSW_NSC_ILi8192EEEEEEEEEEEEEvEENS13_INSA_13SM90_TMA_LOADENS15_IS17_S19_NSV_INSB_IJS1D_NSB_IJS1A_S1A_EEES1F_EEENSB_IJS1J_S1I_NSB_IJSW_NSC_ILi4096EEEEEEEEEEEEEvEEEENS_8epilogue10collective6detail29Sm90TmaWarpSpecializedAdapterINS21_15DefaultEpilogueISL_NSB_IJNSB_IJlllEEESD_SW_EEES26_NS20_6thread17LinearCombinationISL_Li1EffLNS27_9ScaleType4KindE0ELNS_15FloatRoundStyleE2ESL_EENS_4gemm15EpilogueDefaultEEEEEvvEEEEvNT_6ParamsE --------------------------
	.section	.nv.constant0._ZN7cutlass13device_kernelINS_4conv6kernel13ConvUniversalINS1_16ConvProblemShapeILNS1_8OperatorE1ELi2EEENS1_10collective14CollectiveConvINS1_46MainloopSm90TmaGmmaWarpSpecializedImplicitGemmILS5_1ELi9ELi2EN4cute5tupleIJNSA_1CILi1EEESD_SD_EEENS1_36KernelImplicitTmaWarpSpecializedSm90ELi1EEENSB_IJNSC_ILi128EEENSC_ILi64EEENSB_IJSI_EEEEEENS_10bfloat16_tESL_NSA_8TiledMMAINSA_8MMA_AtomIJNSA_4SM904GMMA27MMA_64x64x16_F32BF16BF16_SSILNSP_5MajorE0ELSR_1ELNSP_7ScaleInE1ELSS_1EEEEEENSA_6LayoutISE_NSB_IJNSC_ILi0EEESW_SW_EEEEENSB_IJNSA_10UnderscoreESZ_SZ_EEEEENS7_6detail26Sm90ImplicitGemmTileTraitsINSA_20SM90_TMA_LOAD_IM2COLENSA_14ComposedLayoutINSA_7SwizzleILi3ELi4ELi3EEENSA_18smem_ptr_flag_bitsILi16EEENSV_INSB_IJNSB_IJNSC_ILi8EEENSC_ILi16EEEEEENSB_IJSI_SD_EEENSB_IJSD_NSC_ILi9EEEEEEEEENSB_IJNSB_IJSI_NSC_ILi512EEEEEENSB_IJSD_SW_EEENSB_IJSW_NSC_ILi8192EEEEEEEEEEEEEvEENS13_INSA_13SM90_TMA_LOADENS15_IS17_S19_NSV_INSB_IJS1D_NSB_IJS1A_S1A_EEES1F_EEENSB_IJS1J_S1I_NSB_IJSW_NSC_ILi4096EEEEEEEEEEEEEvEEEENS_8epilogue10collective6detail29Sm90TmaWarpSpecializedAdapterINS21_15DefaultEpilogueISL_NSB_IJNSB_IJlllEEESD_SW_EEES26_NS20_6thread17LinearCombinationISL_Li1EffLNS27_9ScaleType4KindE0ELNS_15FloatRoundStyleE2ESL_EENS_4gemm15EpilogueDefaultEEEEEvvEEEEvNT_6ParamsE,"a",@progbits
	.sectionflags	@""
	.align	4
.nv.constant0._ZN7cutlass13device_kernelINS_4conv6kernel13ConvUniversalINS1_16ConvProblemShapeILNS1_8OperatorE1ELi2EEENS1_10collective14CollectiveConvINS1_46MainloopSm90TmaGmmaWarpSpecializedImplicitGemmILS5_1ELi9ELi2EN4cute5tupleIJNSA_1CILi1EEESD_SD_EEENS1_36KernelImplicitTmaWarpSpecializedSm90ELi1EEENSB_IJNSC_ILi128EEENSC_ILi64EEENSB_IJSI_EEEEEENS_10bfloat16_tESL_NSA_8TiledMMAINSA_8MMA_AtomIJNSA_4SM904GMMA27MMA_64x64x16_F32BF16BF16_SSILNSP_5MajorE0ELSR_1ELNSP_7ScaleInE1ELSS_1EEEEEENSA_6LayoutISE_NSB_IJNSC_ILi0EEESW_SW_EEEEENSB_IJNSA_10UnderscoreESZ_SZ_EEEEENS7_6detail26Sm90ImplicitGemmTileTraitsINSA_20SM90_TMA_LOAD_IM2COLENSA_14ComposedLayoutINSA_7SwizzleILi3ELi4ELi3EEENSA_18smem_ptr_flag_bitsILi16EEENSV_INSB_IJNSB_IJNSC_ILi8EEENSC_ILi16EEEEEENSB_IJSI_SD_EEENSB_IJSD_NSC_ILi9EEEEEEEEENSB_IJNSB_IJSI_NSC_ILi512EEEEEENSB_IJSD_SW_EEENSB_IJSW_NSC_ILi8192EEEEEEEEEEEEEvEENS13_INSA_13SM90_TMA_LOADENS15_IS17_S19_NSV_INSB_IJS1D_NSB_IJS1A_S1A_EEES1F_EEENSB_IJS1J_S1I_NSB_IJSW_NSC_ILi4096EEEEEEEEEEEEEvEEEENS_8epilogue10collective6detail29Sm90TmaWarpSpecializedAdapterINS21_15DefaultEpilogueISL_NSB_IJNSB_IJlllEEESD_SW_EEES26_NS20_6thread17LinearCombinationISL_Li1EffLNS27_9ScaleType4KindE0ELNS_15FloatRoundStyleE2ESL_EENS_4gemm15EpilogueDefaultEEEEEvvEEEEvNT_6ParamsE:
	.zero		1536


//--------------------- SYMBOLS --------------------------

	.type		.nv.reservedSmem.offset0,@object
	.size		.nv.reservedSmem.offset0,0x4
